//
// Generated by NVIDIA NVVM Compiler
//
// Compiler Build ID: CL-36424714
// Cuda compilation tools, release 13.0, V13.0.88
// Based on NVVM 20.0.0
//

.version 9.0
.target sm_100
.address_size 64

	// .globl	_Z9fillArrayPdid
.extern .func  (.param .b64 func_retval0) malloc
(
	.param .b64 malloc_param_0
)
;
.extern .func free
(
	.param .b64 free_param_0
)
;

.visible .entry _Z9fillArrayPdid(
	.param .u64 .ptr .align 1 _Z9fillArrayPdid_param_0,
	.param .u32 _Z9fillArrayPdid_param_1,
	.param .f64 _Z9fillArrayPdid_param_2
)
{
	.reg .pred 	%p<2>;
	.reg .b32 	%r<6>;
	.reg .b64 	%rd<5>;
	.reg .b64 	%fd<2>;

	ld.param.u64 	%rd1, [_Z9fillArrayPdid_param_0];
	ld.param.u32 	%r2, [_Z9fillArrayPdid_param_1];
	ld.param.f64 	%fd1, [_Z9fillArrayPdid_param_2];
	mov.u32 	%r3, %tid.x;
	mov.u32 	%r4, %ctaid.x;
	mov.u32 	%r5, %ntid.x;
	mad.lo.s32 	%r1, %r4, %r5, %r3;
	setp.ge.s32 	%p1, %r1, %r2;
	@%p1 bra 	$L__BB0_2;
	cvta.to.global.u64 	%rd2, %rd1;
	mul.wide.s32 	%rd3, %r1, 8;
	add.s64 	%rd4, %rd2, %rd3;
	st.global.f64 	[%rd4], %fd1;
$L__BB0_2:
	ret;

}
	// .globl	_Z14BernBinomCoeffPdi
.visible .entry _Z14BernBinomCoeffPdi(
	.param .u64 .ptr .align 1 _Z14BernBinomCoeffPdi_param_0,
	.param .u32 _Z14BernBinomCoeffPdi_param_1
)
{
	.reg .pred 	%p<16>;
	.reg .b32 	%r<185>;
	.reg .b64 	%rd<5>;
	.reg .b64 	%fd<7>;

	ld.param.u64 	%rd1, [_Z14BernBinomCoeffPdi_param_0];
	ld.param.u32 	%r86, [_Z14BernBinomCoeffPdi_param_1];
	mov.u32 	%r1, %tid.x;
	mov.u32 	%r2, %tid.y;
	setp.eq.s32 	%p1, %r1, 0;
	mov.b32 	%r154, 1;
	@%p1 bra 	$L__BB1_8;
	and.b32  	%r3, %r1, 3;
	setp.lt.u32 	%p2, %r1, 4;
	mov.b32 	%r151, 1;
	mov.u32 	%r152, %r86;
	mov.u32 	%r154, %r151;
	@%p2 bra 	$L__BB1_5;
	and.b32  	%r92, %r1, 1020;
	neg.s32 	%r156, %r92;
	add.s32 	%r155, %r86, -1;
	mov.b32 	%r154, 1;
	mov.b32 	%r157, 2;
$L__BB1_3:
	add.s32 	%r93, %r157, -1;
	add.s32 	%r94, %r155, -2;
	mad.lo.s32 	%r95, %r154, %r155, %r154;
	div.u32 	%r96, %r95, %r93;
	add.s32 	%r97, %r157, 2;
	add.s32 	%r98, %r155, -1;
	mul.lo.s32 	%r99, %r155, %r96;
	div.u32 	%r100, %r99, %r157;
	add.s32 	%r101, %r157, 1;
	mul.lo.s32 	%r102, %r98, %r100;
	div.u32 	%r103, %r102, %r101;
	mul.lo.s32 	%r104, %r94, %r103;
	div.u32 	%r154, %r104, %r97;
	add.s32 	%r157, %r157, 4;
	add.s32 	%r156, %r156, 4;
	add.s32 	%r155, %r155, -4;
	setp.eq.s32 	%p3, %r156, 0;
	@%p3 bra 	$L__BB1_4;
	bra.uni 	$L__BB1_3;
$L__BB1_4:
	add.s32 	%r151, %r157, -1;
	add.s32 	%r152, %r155, 1;
$L__BB1_5:
	setp.eq.s32 	%p4, %r3, 0;
	@%p4 bra 	$L__BB1_8;
	neg.s32 	%r150, %r3;
$L__BB1_7:
	.pragma "nounroll";
	add.s32 	%r17, %r152, -1;
	mul.lo.s32 	%r105, %r152, %r154;
	div.u32 	%r154, %r105, %r151;
	add.s32 	%r151, %r151, 1;
	add.s32 	%r150, %r150, 1;
	setp.ne.s32 	%p5, %r150, 0;
	mov.u32 	%r152, %r17;
	@%p5 bra 	$L__BB1_7;
$L__BB1_8:
	setp.eq.s32 	%p6, %r2, 0;
	mov.b32 	%r171, 1;
	@%p6 bra 	$L__BB1_16;
	and.b32  	%r22, %r2, 3;
	setp.lt.u32 	%p7, %r2, 4;
	mov.b32 	%r168, 1;
	mov.u32 	%r169, %r86;
	mov.u32 	%r171, %r168;
	@%p7 bra 	$L__BB1_13;
	and.b32  	%r111, %r2, 1020;
	neg.s32 	%r160, %r111;
	add.s32 	%r159, %r86, -1;
	mov.b32 	%r171, 1;
	mov.b32 	%r161, 2;
$L__BB1_11:
	add.s32 	%r112, %r161, -1;
	add.s32 	%r113, %r159, -2;
	mad.lo.s32 	%r114, %r171, %r159, %r171;
	div.u32 	%r115, %r114, %r112;
	add.s32 	%r116, %r161, 2;
	add.s32 	%r117, %r159, -1;
	mul.lo.s32 	%r118, %r159, %r115;
	div.u32 	%r119, %r118, %r161;
	add.s32 	%r120, %r161, 1;
	mul.lo.s32 	%r121, %r117, %r119;
	div.u32 	%r122, %r121, %r120;
	mul.lo.s32 	%r123, %r113, %r122;
	div.u32 	%r171, %r123, %r116;
	add.s32 	%r161, %r161, 4;
	add.s32 	%r160, %r160, 4;
	add.s32 	%r159, %r159, -4;
	setp.ne.s32 	%p8, %r160, 0;
	@%p8 bra 	$L__BB1_11;
	add.s32 	%r168, %r161, -1;
	add.s32 	%r169, %r159, 1;
$L__BB1_13:
	setp.eq.s32 	%p9, %r22, 0;
	@%p9 bra 	$L__BB1_16;
	neg.s32 	%r167, %r22;
$L__BB1_15:
	.pragma "nounroll";
	add.s32 	%r52, %r169, -1;
	mul.lo.s32 	%r124, %r169, %r171;
	div.u32 	%r171, %r124, %r168;
	add.s32 	%r168, %r168, 1;
	add.s32 	%r167, %r167, 1;
	setp.ne.s32 	%p10, %r167, 0;
	mov.u32 	%r169, %r52;
	@%p10 bra 	$L__BB1_15;
$L__BB1_16:
	add.s32 	%r57, %r1, %r2;
	setp.eq.s32 	%p11, %r57, 0;
	mov.f64 	%fd6, 0d3FF0000000000000;
	@%p11 bra 	$L__BB1_25;
	shl.b32 	%r182, %r86, 1;
	and.b32  	%r59, %r57, 3;
	setp.lt.u32 	%p12, %r57, 4;
	mov.b32 	%r181, 1;
	mov.u32 	%r184, %r181;
	@%p12 bra 	$L__BB1_21;
	and.b32  	%r129, %r57, 2044;
	neg.s32 	%r173, %r129;
	add.s32 	%r172, %r182, -1;
	mov.b32 	%r184, 1;
	mov.b32 	%r174, 2;
$L__BB1_19:
	add.s32 	%r130, %r174, -1;
	add.s32 	%r131, %r172, -2;
	mad.lo.s32 	%r132, %r184, %r172, %r184;
	div.u32 	%r133, %r132, %r130;
	add.s32 	%r134, %r174, 2;
	add.s32 	%r135, %r172, -1;
	mul.lo.s32 	%r136, %r172, %r133;
	div.u32 	%r137, %r136, %r174;
	add.s32 	%r138, %r174, 1;
	mul.lo.s32 	%r139, %r135, %r137;
	div.u32 	%r140, %r139, %r138;
	mul.lo.s32 	%r141, %r131, %r140;
	div.u32 	%r184, %r141, %r134;
	add.s32 	%r174, %r174, 4;
	add.s32 	%r173, %r173, 4;
	add.s32 	%r172, %r172, -4;
	setp.ne.s32 	%p13, %r173, 0;
	@%p13 bra 	$L__BB1_19;
	add.s32 	%r181, %r174, -1;
	add.s32 	%r182, %r172, 1;
$L__BB1_21:
	setp.eq.s32 	%p14, %r59, 0;
	@%p14 bra 	$L__BB1_24;
	neg.s32 	%r180, %r59;
$L__BB1_23:
	.pragma "nounroll";
	add.s32 	%r81, %r182, -1;
	mul.lo.s32 	%r142, %r182, %r184;
	div.u32 	%r184, %r142, %r181;
	add.s32 	%r181, %r181, 1;
	add.s32 	%r180, %r180, 1;
	setp.ne.s32 	%p15, %r180, 0;
	mov.u32 	%r182, %r81;
	@%p15 bra 	$L__BB1_23;
$L__BB1_24:
	cvt.rn.f64.u32 	%fd6, %r184;
$L__BB1_25:
	cvta.to.global.u64 	%rd2, %rd1;
	mul.lo.s32 	%r143, %r171, %r154;
	cvt.rn.f64.u32 	%fd4, %r143;
	div.rn.f64 	%fd5, %fd4, %fd6;
	mad.lo.s32 	%r144, %r2, %r86, %r2;
	add.s32 	%r145, %r144, %r1;
	mul.wide.s32 	%rd3, %r145, 8;
	add.s64 	%rd4, %rd2, %rd3;
	st.global.f64 	[%rd4], %fd5;
	ret;

}
	// .globl	_Z11ass_A_exactddPiS_PdiS_S0_S0_
.visible .entry _Z11ass_A_exactddPiS_PdiS_S0_S0_(
	.param .f64 _Z11ass_A_exactddPiS_PdiS_S0_S0__param_0,
	.param .f64 _Z11ass_A_exactddPiS_PdiS_S0_S0__param_1,
	.param .u64 .ptr .align 1 _Z11ass_A_exactddPiS_PdiS_S0_S0__param_2,
	.param .u64 .ptr .align 1 _Z11ass_A_exactddPiS_PdiS_S0_S0__param_3,
	.param .u64 .ptr .align 1 _Z11ass_A_exactddPiS_PdiS_S0_S0__param_4,
	.param .u32 _Z11ass_A_exactddPiS_PdiS_S0_S0__param_5,
	.param .u64 .ptr .align 1 _Z11ass_A_exactddPiS_PdiS_S0_S0__param_6,
	.param .u64 .ptr .align 1 _Z11ass_A_exactddPiS_PdiS_S0_S0__param_7,
	.param .u64 .ptr .align 1 _Z11ass_A_exactddPiS_PdiS_S0_S0__param_8
)
{
	.reg .pred 	%p<96>;
	.reg .b32 	%r<165>;
	.reg .b64 	%rd<179>;
	.reg .b64 	%fd<341>;

	ld.param.f64 	%fd125, [_Z11ass_A_exactddPiS_PdiS_S0_S0__param_0];
	ld.param.f64 	%fd126, [_Z11ass_A_exactddPiS_PdiS_S0_S0__param_1];
	ld.param.u32 	%r54, [_Z11ass_A_exactddPiS_PdiS_S0_S0__param_5];
	ld.param.u64 	%rd28, [_Z11ass_A_exactddPiS_PdiS_S0_S0__param_7];
	ld.param.u64 	%rd29, [_Z11ass_A_exactddPiS_PdiS_S0_S0__param_8];
	cvta.to.global.u64 	%rd1, %rd28;
	cvta.to.global.u64 	%rd2, %rd29;
	add.s32 	%r1, %r54, 1;
	mad.lo.s32 	%r55, %r54, %r54, %r54;
	add.s32 	%r2, %r55, %r1;
	mul.lo.s32 	%r56, %r2, %r2;
	mul.wide.s32 	%rd30, %r56, 8;
	{ // callseq 0, 0
	.param .b64 param0;
	st.param.b64 	[param0], %rd30;
	.param .b64 retval0;
	call.uni (retval0), 
	malloc, 
	(
	param0
	);
	ld.param.b64 	%rd31, [retval0];
	} // callseq 0
	setp.lt.s32 	%p5, %r54, 0;
	@%p5 bra 	$L__BB2_46;
	mul.lo.s32 	%r58, %r54, %r54;
	cvt.rn.f64.u32 	%fd127, %r58;
	shl.b32 	%r59, %r58, 2;
	add.s32 	%r60, %r59, -1;
	cvt.rn.f64.s32 	%fd128, %r60;
	div.rn.f64 	%fd1, %fd127, %fd128;
	and.b32  	%r3, %r1, -2;
	and.b32  	%r4, %r54, 1;
	mov.b32 	%r150, 0;
$L__BB2_2:
	mov.b32 	%r151, 0;
	cvt.s64.s32 	%rd34, %r150;
$L__BB2_3:
	mad.lo.s32 	%r14, %r151, %r1, %r150;
	mov.b32 	%r152, 0;
$L__BB2_4:
	mov.u32 	%r15, %r152;
	setp.lt.s32 	%p6, %r151, %r54;
	setp.ne.s32 	%p7, %r150, 0;
	setp.lt.s32 	%p8, %r150, %r54;
	setp.lt.s32 	%p9, %r15, %r54;
	and.pred  	%p1, %p8, %p9;
	mul.lo.s32 	%r63, %r15, %r54;
	add.s32 	%r64, %r63, %r150;
	mul.wide.u32 	%rd32, %r64, 8;
	add.s64 	%rd4, %rd2, %rd32;
	and.pred  	%p2, %p7, %p9;
	cvt.s64.s32 	%rd33, %r63;
	add.s64 	%rd35, %rd34, %rd33;
	shl.b64 	%rd36, %rd35, 3;
	add.s64 	%rd5, %rd2, %rd36;
	setp.ne.s32 	%p10, %r15, 0;
	and.pred  	%p3, %p8, %p10;
	sub.s32 	%r65, %r63, %r54;
	add.s32 	%r66, %r65, %r150;
	mul.wide.s32 	%rd37, %r66, 8;
	add.s64 	%rd6, %rd2, %rd37;
	and.pred  	%p4, %p10, %p7;
	cvt.s64.s32 	%rd38, %r65;
	add.s64 	%rd39, %rd34, %rd38;
	shl.b64 	%rd40, %rd39, 3;
	add.s64 	%rd7, %rd2, %rd40;
	add.s32 	%r67, %r64, %r15;
	mul.wide.u32 	%rd41, %r67, 8;
	add.s64 	%rd8, %rd1, %rd41;
	@%p6 bra 	$L__BB2_55;
	setp.eq.s32 	%p11, %r54, 0;
	mov.b32 	%r154, 0;
	@%p11 bra 	$L__BB2_32;
	mov.b32 	%r153, 0;
$L__BB2_7:
	mul.lo.s32 	%r17, %r153, %r1;
	mov.f64 	%fd285, 0d0000000000000000;
	not.pred 	%p12, %p1;
	@%p12 bra 	$L__BB2_9;
	ld.global.f64 	%fd130, [%rd4];
	add.f64 	%fd285, %fd130, 0d0000000000000000;
$L__BB2_9:
	not.pred 	%p13, %p2;
	@%p13 bra 	$L__BB2_11;
	ld.global.f64 	%fd131, [%rd5+-8];
	sub.f64 	%fd285, %fd285, %fd131;
$L__BB2_11:
	not.pred 	%p14, %p3;
	@%p14 bra 	$L__BB2_13;
	ld.global.f64 	%fd132, [%rd6];
	sub.f64 	%fd285, %fd285, %fd132;
$L__BB2_13:
	not.pred 	%p15, %p4;
	@%p15 bra 	$L__BB2_15;
	ld.global.f64 	%fd133, [%rd7+-8];
	add.f64 	%fd285, %fd285, %fd133;
$L__BB2_15:
	setp.eq.s32 	%p16, %r151, 0;
	add.s32 	%r18, %r17, %r151;
	mul.wide.u32 	%rd42, %r18, 8;
	add.s64 	%rd43, %rd1, %rd42;
	ld.global.f64 	%fd135, [%rd43];
	mul.f64 	%fd136, %fd126, %fd135;
	div.rn.f64 	%fd137, %fd136, %fd125;
	mul.f64 	%fd10, %fd285, %fd137;
	add.s32 	%r70, %r17, %r15;
	mad.lo.s32 	%r71, %r70, %r2, %r14;
	mul.wide.u32 	%rd44, %r71, 8;
	add.s64 	%rd9, %rd31, %rd44;
	st.f64 	[%rd9], %fd10;
	setp.ge.s32 	%p17, %r153, %r54;
	mul.lo.s32 	%r72, %r153, %r54;
	cvt.s64.s32 	%rd45, %r72;
	cvt.s64.s32 	%rd10, %r151;
	add.s64 	%rd46, %rd10, %rd45;
	shl.b64 	%rd47, %rd46, 3;
	add.s64 	%rd11, %rd2, %rd47;
	mov.f64 	%fd289, 0d0000000000000000;
	or.pred  	%p18, %p16, %p17;
	@%p18 bra 	$L__BB2_17;
	ld.global.f64 	%fd138, [%rd11+-8];
	mov.f64 	%fd139, 0d0000000000000000;
	sub.f64 	%fd289, %fd139, %fd138;
$L__BB2_17:
	setp.eq.s32 	%p19, %r151, 0;
	setp.eq.s32 	%p20, %r153, 0;
	or.pred  	%p21, %p20, %p19;
	@%p21 bra 	$L__BB2_19;
	add.s32 	%r73, %r153, -1;
	mul.lo.s32 	%r74, %r73, %r54;
	cvt.s64.s32 	%rd48, %r74;
	add.s64 	%rd49, %rd10, %rd48;
	shl.b64 	%rd50, %rd49, 3;
	add.s64 	%rd51, %rd2, %rd50;
	ld.global.f64 	%fd140, [%rd51+-8];
	add.f64 	%fd289, %fd289, %fd140;
$L__BB2_19:
	ld.global.f64 	%fd142, [%rd8];
	mul.f64 	%fd143, %fd125, %fd142;
	div.rn.f64 	%fd144, %fd143, %fd126;
	fma.rn.f64 	%fd145, %fd289, %fd144, %fd10;
	mul.f64 	%fd146, %fd1, %fd145;
	st.f64 	[%rd9], %fd146;
	add.s32 	%r75, %r17, %r15;
	add.s32 	%r76, %r75, %r1;
	mul.lo.s32 	%r19, %r76, %r2;
	mov.f64 	%fd291, 0d0000000000000000;
	@%p12 bra 	$L__BB2_21;
	ld.global.f64 	%fd147, [%rd4];
	add.f64 	%fd291, %fd147, 0d0000000000000000;
$L__BB2_21:
	@%p13 bra 	$L__BB2_23;
	ld.global.f64 	%fd148, [%rd5+-8];
	sub.f64 	%fd291, %fd291, %fd148;
$L__BB2_23:
	@%p14 bra 	$L__BB2_25;
	ld.global.f64 	%fd149, [%rd6];
	sub.f64 	%fd291, %fd291, %fd149;
$L__BB2_25:
	@%p15 bra 	$L__BB2_27;
	ld.global.f64 	%fd150, [%rd7+-8];
	add.f64 	%fd291, %fd291, %fd150;
$L__BB2_27:
	setp.eq.s32 	%p26, %r151, 0;
	add.s32 	%r77, %r18, %r1;
	mul.wide.u32 	%rd52, %r77, 8;
	add.s64 	%rd53, %rd1, %rd52;
	ld.global.f64 	%fd152, [%rd53];
	mul.f64 	%fd153, %fd126, %fd152;
	div.rn.f64 	%fd154, %fd153, %fd125;
	mul.f64 	%fd23, %fd291, %fd154;
	add.s32 	%r78, %r14, %r19;
	mul.wide.u32 	%rd54, %r78, 8;
	add.s64 	%rd12, %rd31, %rd54;
	st.f64 	[%rd12], %fd23;
	add.s32 	%r79, %r153, 1;
	setp.ge.s32 	%p27, %r79, %r54;
	mov.f64 	%fd295, 0d0000000000000000;
	or.pred  	%p28, %p26, %p27;
	@%p28 bra 	$L__BB2_29;
	add.s32 	%r80, %r17, %r1;
	not.b32 	%r81, %r153;
	add.s32 	%r82, %r81, %r80;
	cvt.s64.s32 	%rd55, %r82;
	add.s64 	%rd56, %rd10, %rd55;
	shl.b64 	%rd57, %rd56, 3;
	add.s64 	%rd58, %rd2, %rd57;
	ld.global.f64 	%fd155, [%rd58+-8];
	mov.f64 	%fd156, 0d0000000000000000;
	sub.f64 	%fd295, %fd156, %fd155;
$L__BB2_29:
	@%p26 bra 	$L__BB2_31;
	ld.global.f64 	%fd157, [%rd11+-8];
	add.f64 	%fd295, %fd295, %fd157;
$L__BB2_31:
	ld.global.f64 	%fd158, [%rd8];
	mul.f64 	%fd159, %fd125, %fd158;
	div.rn.f64 	%fd160, %fd159, %fd126;
	fma.rn.f64 	%fd161, %fd295, %fd160, %fd23;
	mul.f64 	%fd162, %fd1, %fd161;
	st.f64 	[%rd12], %fd162;
	add.s32 	%r153, %r153, 2;
	setp.ne.s32 	%p30, %r153, %r3;
	mov.u32 	%r154, %r3;
	@%p30 bra 	$L__BB2_7;
$L__BB2_32:
	setp.ne.s32 	%p31, %r4, 0;
	@%p31 bra 	$L__BB2_144;
	mov.f64 	%fd297, 0d0000000000000000;
	not.pred 	%p32, %p1;
	@%p32 bra 	$L__BB2_35;
	ld.global.f64 	%fd164, [%rd4];
	add.f64 	%fd297, %fd164, 0d0000000000000000;
$L__BB2_35:
	not.pred 	%p33, %p2;
	@%p33 bra 	$L__BB2_37;
	ld.global.f64 	%fd165, [%rd5+-8];
	sub.f64 	%fd297, %fd297, %fd165;
$L__BB2_37:
	not.pred 	%p34, %p3;
	@%p34 bra 	$L__BB2_39;
	ld.global.f64 	%fd166, [%rd6];
	sub.f64 	%fd297, %fd297, %fd166;
$L__BB2_39:
	not.pred 	%p35, %p4;
	@%p35 bra 	$L__BB2_41;
	ld.global.f64 	%fd167, [%rd7+-8];
	add.f64 	%fd297, %fd297, %fd167;
$L__BB2_41:
	mul.lo.s32 	%r83, %r154, %r1;
	setp.eq.s32 	%p36, %r151, 0;
	add.s32 	%r84, %r83, %r151;
	mul.wide.u32 	%rd59, %r84, 8;
	add.s64 	%rd60, %rd1, %rd59;
	ld.global.f64 	%fd169, [%rd60];
	mul.f64 	%fd170, %fd126, %fd169;
	div.rn.f64 	%fd171, %fd170, %fd125;
	mul.f64 	%fd36, %fd297, %fd171;
	add.s32 	%r85, %r83, %r15;
	mad.lo.s32 	%r86, %r85, %r2, %r14;
	mul.wide.u32 	%rd61, %r86, 8;
	add.s64 	%rd13, %rd31, %rd61;
	st.f64 	[%rd13], %fd36;
	setp.ge.s32 	%p37, %r154, %r54;
	mov.f64 	%fd301, 0d0000000000000000;
	or.pred  	%p38, %p36, %p37;
	@%p38 bra 	$L__BB2_43;
	mul.lo.s32 	%r87, %r154, %r54;
	cvt.s64.s32 	%rd62, %r87;
	cvt.s64.s32 	%rd63, %r151;
	add.s64 	%rd64, %rd63, %rd62;
	shl.b64 	%rd65, %rd64, 3;
	add.s64 	%rd66, %rd2, %rd65;
	ld.global.f64 	%fd172, [%rd66+-8];
	mov.f64 	%fd173, 0d0000000000000000;
	sub.f64 	%fd301, %fd173, %fd172;
$L__BB2_43:
	setp.eq.s32 	%p39, %r151, 0;
	setp.eq.s32 	%p40, %r154, 0;
	or.pred  	%p41, %p40, %p39;
	@%p41 bra 	$L__BB2_45;
	add.s32 	%r88, %r154, -1;
	mul.lo.s32 	%r89, %r88, %r54;
	cvt.s64.s32 	%rd67, %r89;
	cvt.s64.s32 	%rd68, %r151;
	add.s64 	%rd69, %rd68, %rd67;
	shl.b64 	%rd70, %rd69, 3;
	add.s64 	%rd71, %rd2, %rd70;
	ld.global.f64 	%fd174, [%rd71+-8];
	add.f64 	%fd301, %fd301, %fd174;
$L__BB2_45:
	ld.global.f64 	%fd175, [%rd8];
	mul.f64 	%fd176, %fd125, %fd175;
	div.rn.f64 	%fd177, %fd176, %fd126;
	fma.rn.f64 	%fd178, %fd301, %fd177, %fd36;
	mul.f64 	%fd179, %fd1, %fd178;
	st.f64 	[%rd13], %fd179;
	bra.uni 	$L__BB2_144;
$L__BB2_46:
	setp.eq.s32 	%p91, %r1, 0;
	@%p91 bra 	$L__BB2_54;
	mov.u32 	%r133, %tid.x;
	mul.lo.s32 	%r6, %r2, %r133;
	mul.lo.s32 	%r7, %r2, %r6;
	max.u32 	%r8, %r2, 1;
	and.b32  	%r9, %r8, 1;
	and.b32  	%r10, %r8, -4;
	neg.s32 	%r11, %r10;
	shl.b32 	%r12, %r2, 2;
	mov.b32 	%r159, 0;
	mul.wide.s32 	%rd150, %r2, 4;
$L__BB2_48:
	ld.param.u64 	%rd178, [_Z11ass_A_exactddPiS_PdiS_S0_S0__param_6];
	ld.param.u64 	%rd177, [_Z11ass_A_exactddPiS_PdiS_S0_S0__param_4];
	ld.param.u64 	%rd176, [_Z11ass_A_exactddPiS_PdiS_S0_S0__param_3];
	cvta.to.global.u64 	%rd20, %rd177;
	cvta.to.global.u64 	%rd21, %rd176;
	setp.lt.u32 	%p92, %r2, 4;
	add.s32 	%r135, %r159, %r6;
	cvta.to.global.u64 	%rd22, %rd178;
	mul.wide.s32 	%rd139, %r135, 4;
	add.s64 	%rd23, %rd22, %rd139;
	add.s32 	%r43, %r159, %r7;
	mov.b32 	%r164, 0;
	@%p92 bra 	$L__BB2_51;
	mov.u32 	%r160, %r43;
	mov.u32 	%r161, %r159;
	mov.u32 	%r162, %r6;
	mov.u32 	%r163, %r11;
$L__BB2_50:
	ld.param.u64 	%rd174, [_Z11ass_A_exactddPiS_PdiS_S0_S0__param_2];
	ld.global.u32 	%r136, [%rd23];
	mul.wide.s32 	%rd140, %r162, 4;
	add.s64 	%rd141, %rd22, %rd140;
	ld.global.u32 	%r137, [%rd141];
	cvta.to.global.u64 	%rd142, %rd174;
	mul.wide.s32 	%rd143, %r160, 4;
	add.s64 	%rd144, %rd142, %rd143;
	st.global.u32 	[%rd144], %r136;
	add.s64 	%rd145, %rd21, %rd143;
	st.global.u32 	[%rd145], %r137;
	mul.wide.s32 	%rd146, %r161, 8;
	add.s64 	%rd147, %rd31, %rd146;
	ld.f64 	%fd279, [%rd147];
	mul.wide.s32 	%rd148, %r160, 8;
	add.s64 	%rd149, %rd20, %rd148;
	st.global.f64 	[%rd149], %fd279;
	ld.global.u32 	%r138, [%rd23];
	ld.global.u32 	%r139, [%rd141+4];
	add.s64 	%rd151, %rd144, %rd150;
	st.global.u32 	[%rd151], %r138;
	add.s64 	%rd152, %rd145, %rd150;
	st.global.u32 	[%rd152], %r139;
	mul.wide.s32 	%rd153, %r2, 8;
	add.s64 	%rd154, %rd147, %rd153;
	ld.f64 	%fd280, [%rd154];
	add.s64 	%rd155, %rd149, %rd153;
	st.global.f64 	[%rd155], %fd280;
	ld.global.u32 	%r140, [%rd23];
	ld.global.u32 	%r141, [%rd141+8];
	add.s64 	%rd156, %rd151, %rd150;
	st.global.u32 	[%rd156], %r140;
	add.s64 	%rd157, %rd152, %rd150;
	st.global.u32 	[%rd157], %r141;
	add.s64 	%rd158, %rd154, %rd153;
	ld.f64 	%fd281, [%rd158];
	add.s64 	%rd159, %rd155, %rd153;
	st.global.f64 	[%rd159], %fd281;
	ld.global.u32 	%r142, [%rd23];
	ld.global.u32 	%r143, [%rd141+12];
	add.s64 	%rd160, %rd156, %rd150;
	st.global.u32 	[%rd160], %r142;
	add.s64 	%rd161, %rd157, %rd150;
	st.global.u32 	[%rd161], %r143;
	add.s64 	%rd162, %rd158, %rd153;
	ld.f64 	%fd282, [%rd162];
	add.s64 	%rd163, %rd159, %rd153;
	st.global.f64 	[%rd163], %fd282;
	add.s32 	%r163, %r163, 4;
	add.s32 	%r162, %r162, 4;
	add.s32 	%r161, %r161, %r12;
	add.s32 	%r160, %r160, %r12;
	setp.ne.s32 	%p93, %r163, 0;
	mov.u32 	%r164, %r10;
	@%p93 bra 	$L__BB2_50;
$L__BB2_51:
	setp.eq.s32 	%p94, %r9, 0;
	@%p94 bra 	$L__BB2_53;
	ld.param.u64 	%rd175, [_Z11ass_A_exactddPiS_PdiS_S0_S0__param_2];
	ld.global.u32 	%r144, [%rd23];
	add.s32 	%r145, %r164, %r6;
	mul.wide.s32 	%rd164, %r145, 4;
	add.s64 	%rd165, %rd22, %rd164;
	ld.global.u32 	%r146, [%rd165];
	mul.lo.s32 	%r147, %r2, %r164;
	add.s32 	%r148, %r43, %r147;
	cvta.to.global.u64 	%rd166, %rd175;
	mul.wide.s32 	%rd167, %r148, 4;
	add.s64 	%rd168, %rd166, %rd167;
	st.global.u32 	[%rd168], %r144;
	add.s64 	%rd169, %rd21, %rd167;
	st.global.u32 	[%rd169], %r146;
	add.s32 	%r149, %r147, %r159;
	mul.wide.s32 	%rd170, %r149, 8;
	add.s64 	%rd171, %rd31, %rd170;
	ld.f64 	%fd283, [%rd171];
	mul.wide.s32 	%rd172, %r148, 8;
	add.s64 	%rd173, %rd20, %rd172;
	st.global.f64 	[%rd173], %fd283;
$L__BB2_53:
	add.s32 	%r159, %r159, 1;
	setp.ne.s32 	%p95, %r159, %r8;
	@%p95 bra 	$L__BB2_48;
$L__BB2_54:
	{ // callseq 1, 0
	.param .b64 param0;
	st.param.b64 	[param0], %rd31;
	call.uni 
	free, 
	(
	param0
	);
	} // callseq 1
	ret;
$L__BB2_55:
	setp.ne.s32 	%p42, %r151, 0;
	@%p42 bra 	$L__BB2_95;
	setp.eq.s32 	%p43, %r54, 0;
	mov.b32 	%r156, 0;
	@%p43 bra 	$L__BB2_81;
	mov.b32 	%r155, 0;
$L__BB2_58:
	mul.lo.s32 	%r23, %r155, %r1;
	add.s32 	%r24, %r23, %r15;
	mov.f64 	%fd303, 0d0000000000000000;
	not.pred 	%p44, %p1;
	@%p44 bra 	$L__BB2_60;
	ld.global.f64 	%fd181, [%rd4];
	add.f64 	%fd303, %fd181, 0d0000000000000000;
$L__BB2_60:
	not.pred 	%p45, %p2;
	@%p45 bra 	$L__BB2_62;
	ld.global.f64 	%fd182, [%rd5+-8];
	sub.f64 	%fd303, %fd303, %fd182;
$L__BB2_62:
	not.pred 	%p46, %p3;
	@%p46 bra 	$L__BB2_64;
	ld.global.f64 	%fd183, [%rd6];
	sub.f64 	%fd303, %fd303, %fd183;
$L__BB2_64:
	not.pred 	%p47, %p4;
	@%p47 bra 	$L__BB2_66;
	ld.global.f64 	%fd184, [%rd7+-8];
	add.f64 	%fd303, %fd303, %fd184;
$L__BB2_66:
	mul.wide.u32 	%rd72, %r23, 8;
	add.s64 	%rd73, %rd1, %rd72;
	ld.global.f64 	%fd186, [%rd73];
	mul.f64 	%fd187, %fd126, %fd186;
	div.rn.f64 	%fd188, %fd187, %fd125;
	mul.f64 	%fd49, %fd303, %fd188;
	mad.lo.s32 	%r92, %r24, %r2, %r14;
	mul.wide.u32 	%rd74, %r92, 8;
	add.s64 	%rd14, %rd31, %rd74;
	st.f64 	[%rd14], %fd49;
	setp.ge.s32 	%p48, %r155, %r54;
	mov.f64 	%fd307, 0d0000000000000000;
	@%p48 bra 	$L__BB2_68;
	mul.lo.s32 	%r93, %r155, %r54;
	mul.wide.u32 	%rd75, %r93, 8;
	add.s64 	%rd76, %rd2, %rd75;
	ld.global.f64 	%fd307, [%rd76];
$L__BB2_68:
	setp.eq.s32 	%p49, %r155, 0;
	@%p49 bra 	$L__BB2_70;
	add.s32 	%r94, %r155, -1;
	mul.lo.s32 	%r95, %r94, %r54;
	mul.wide.s32 	%rd77, %r95, 8;
	add.s64 	%rd78, %rd2, %rd77;
	ld.global.f64 	%fd189, [%rd78];
	sub.f64 	%fd307, %fd307, %fd189;
$L__BB2_70:
	ld.global.f64 	%fd191, [%rd8];
	mul.f64 	%fd192, %fd125, %fd191;
	div.rn.f64 	%fd193, %fd192, %fd126;
	fma.rn.f64 	%fd194, %fd307, %fd193, %fd49;
	mul.f64 	%fd195, %fd1, %fd194;
	st.f64 	[%rd14], %fd195;
	add.s32 	%r25, %r155, 1;
	add.s32 	%r26, %r23, %r1;
	add.s32 	%r96, %r24, %r1;
	mul.lo.s32 	%r27, %r96, %r2;
	mov.f64 	%fd309, 0d0000000000000000;
	@%p44 bra 	$L__BB2_72;
	ld.global.f64 	%fd196, [%rd4];
	add.f64 	%fd309, %fd196, 0d0000000000000000;
$L__BB2_72:
	@%p45 bra 	$L__BB2_74;
	ld.global.f64 	%fd197, [%rd5+-8];
	sub.f64 	%fd309, %fd309, %fd197;
$L__BB2_74:
	@%p46 bra 	$L__BB2_76;
	ld.global.f64 	%fd198, [%rd6];
	sub.f64 	%fd309, %fd309, %fd198;
$L__BB2_76:
	@%p47 bra 	$L__BB2_78;
	ld.global.f64 	%fd199, [%rd7+-8];
	add.f64 	%fd309, %fd309, %fd199;
$L__BB2_78:
	mul.wide.u32 	%rd79, %r26, 8;
	add.s64 	%rd80, %rd1, %rd79;
	ld.global.f64 	%fd201, [%rd80];
	mul.f64 	%fd202, %fd126, %fd201;
	div.rn.f64 	%fd203, %fd202, %fd125;
	mul.f64 	%fd62, %fd309, %fd203;
	add.s32 	%r97, %r14, %r27;
	mul.wide.u32 	%rd81, %r97, 8;
	add.s64 	%rd15, %rd31, %rd81;
	st.f64 	[%rd15], %fd62;
	setp.ge.s32 	%p54, %r25, %r54;
	mov.f64 	%fd312, 0d0000000000000000;
	@%p54 bra 	$L__BB2_80;
	sub.s32 	%r98, %r26, %r25;
	mul.wide.u32 	%rd82, %r98, 8;
	add.s64 	%rd83, %rd2, %rd82;
	ld.global.f64 	%fd312, [%rd83];
$L__BB2_80:
	mul.lo.s32 	%r99, %r155, %r54;
	mul.wide.s32 	%rd84, %r99, 8;
	add.s64 	%rd85, %rd2, %rd84;
	ld.global.f64 	%fd204, [%rd85];
	sub.f64 	%fd205, %fd312, %fd204;
	ld.global.f64 	%fd206, [%rd8];
	mul.f64 	%fd207, %fd125, %fd206;
	div.rn.f64 	%fd208, %fd207, %fd126;
	fma.rn.f64 	%fd209, %fd205, %fd208, %fd62;
	mul.f64 	%fd210, %fd1, %fd209;
	st.f64 	[%rd15], %fd210;
	add.s32 	%r155, %r155, 2;
	setp.ne.s32 	%p55, %r155, %r3;
	mov.u32 	%r156, %r3;
	@%p55 bra 	$L__BB2_58;
$L__BB2_81:
	setp.ne.s32 	%p56, %r4, 0;
	@%p56 bra 	$L__BB2_144;
	mov.f64 	%fd314, 0d0000000000000000;
	not.pred 	%p57, %p1;
	@%p57 bra 	$L__BB2_84;
	ld.global.f64 	%fd212, [%rd4];
	add.f64 	%fd314, %fd212, 0d0000000000000000;
$L__BB2_84:
	not.pred 	%p58, %p2;
	@%p58 bra 	$L__BB2_86;
	ld.global.f64 	%fd213, [%rd5+-8];
	sub.f64 	%fd314, %fd314, %fd213;
$L__BB2_86:
	not.pred 	%p59, %p3;
	@%p59 bra 	$L__BB2_88;
	ld.global.f64 	%fd214, [%rd6];
	sub.f64 	%fd314, %fd314, %fd214;
$L__BB2_88:
	not.pred 	%p60, %p4;
	@%p60 bra 	$L__BB2_90;
	ld.global.f64 	%fd215, [%rd7+-8];
	add.f64 	%fd314, %fd314, %fd215;
$L__BB2_90:
	mul.lo.s32 	%r100, %r156, %r1;
	mul.wide.u32 	%rd86, %r100, 8;
	add.s64 	%rd87, %rd1, %rd86;
	ld.global.f64 	%fd217, [%rd87];
	mul.f64 	%fd218, %fd126, %fd217;
	div.rn.f64 	%fd219, %fd218, %fd125;
	mul.f64 	%fd73, %fd314, %fd219;
	add.s32 	%r101, %r100, %r15;
	mad.lo.s32 	%r102, %r101, %r2, %r14;
	mul.wide.u32 	%rd88, %r102, 8;
	add.s64 	%rd16, %rd31, %rd88;
	st.f64 	[%rd16], %fd73;
	setp.ge.s32 	%p61, %r156, %r54;
	mov.f64 	%fd318, 0d0000000000000000;
	@%p61 bra 	$L__BB2_92;
	mul.lo.s32 	%r103, %r156, %r54;
	mul.wide.u32 	%rd89, %r103, 8;
	add.s64 	%rd90, %rd2, %rd89;
	ld.global.f64 	%fd318, [%rd90];
$L__BB2_92:
	setp.eq.s32 	%p62, %r156, 0;
	@%p62 bra 	$L__BB2_94;
	add.s32 	%r104, %r156, -1;
	mul.lo.s32 	%r105, %r104, %r54;
	mul.wide.s32 	%rd91, %r105, 8;
	add.s64 	%rd92, %rd2, %rd91;
	ld.global.f64 	%fd220, [%rd92];
	sub.f64 	%fd318, %fd318, %fd220;
$L__BB2_94:
	ld.global.f64 	%fd221, [%rd8];
	mul.f64 	%fd222, %fd125, %fd221;
	div.rn.f64 	%fd223, %fd222, %fd126;
	fma.rn.f64 	%fd224, %fd318, %fd223, %fd73;
	mul.f64 	%fd225, %fd1, %fd224;
	st.f64 	[%rd16], %fd225;
	bra.uni 	$L__BB2_144;
$L__BB2_95:
	setp.eq.s32 	%p63, %r54, 0;
	mov.b32 	%r158, 0;
	@%p63 bra 	$L__BB2_126;
	mov.b32 	%r157, 0;
$L__BB2_97:
	mul.lo.s32 	%r31, %r157, %r1;
	add.s32 	%r32, %r31, %r15;
	mov.f64 	%fd320, 0d0000000000000000;
	not.pred 	%p64, %p1;
	@%p64 bra 	$L__BB2_99;
	ld.global.f64 	%fd227, [%rd4];
	add.f64 	%fd320, %fd227, 0d0000000000000000;
$L__BB2_99:
	not.pred 	%p65, %p2;
	@%p65 bra 	$L__BB2_101;
	ld.global.f64 	%fd228, [%rd5+-8];
	sub.f64 	%fd320, %fd320, %fd228;
$L__BB2_101:
	not.pred 	%p66, %p3;
	@%p66 bra 	$L__BB2_103;
	ld.global.f64 	%fd229, [%rd6];
	sub.f64 	%fd320, %fd320, %fd229;
$L__BB2_103:
	not.pred 	%p67, %p4;
	@%p67 bra 	$L__BB2_105;
	ld.global.f64 	%fd230, [%rd7+-8];
	add.f64 	%fd320, %fd320, %fd230;
$L__BB2_105:
	add.s32 	%r33, %r31, %r151;
	mul.wide.u32 	%rd93, %r33, 8;
	add.s64 	%rd94, %rd1, %rd93;
	ld.global.f64 	%fd232, [%rd94];
	mul.f64 	%fd233, %fd126, %fd232;
	div.rn.f64 	%fd234, %fd233, %fd125;
	mul.f64 	%fd86, %fd320, %fd234;
	mad.lo.s32 	%r108, %r32, %r2, %r14;
	mul.wide.u32 	%rd95, %r108, 8;
	add.s64 	%rd17, %rd31, %rd95;
	st.f64 	[%rd17], %fd86;
	setp.ge.s32 	%p68, %r157, %r54;
	mov.f64 	%fd324, 0d0000000000000000;
	@%p68 bra 	$L__BB2_107;
	mad.lo.s32 	%r109, %r157, %r54, %r151;
	mul.wide.u32 	%rd96, %r109, 8;
	add.s64 	%rd97, %rd2, %rd96;
	ld.global.f64 	%fd324, [%rd97];
$L__BB2_107:
	@%p68 bra 	$L__BB2_109;
	mul.lo.s32 	%r110, %r157, %r54;
	cvt.s64.s32 	%rd98, %r110;
	cvt.s64.s32 	%rd99, %r151;
	add.s64 	%rd100, %rd99, %rd98;
	shl.b64 	%rd101, %rd100, 3;
	add.s64 	%rd102, %rd2, %rd101;
	ld.global.f64 	%fd235, [%rd102+-8];
	sub.f64 	%fd324, %fd324, %fd235;
$L__BB2_109:
	setp.eq.s32 	%p70, %r157, 0;
	@%p70 bra 	$L__BB2_111;
	add.s32 	%r111, %r157, -1;
	mad.lo.s32 	%r112, %r111, %r54, %r151;
	mul.wide.s32 	%rd103, %r112, 8;
	add.s64 	%rd104, %rd2, %rd103;
	ld.global.f64 	%fd236, [%rd104];
	sub.f64 	%fd324, %fd324, %fd236;
$L__BB2_111:
	@%p70 bra 	$L__BB2_113;
	add.s32 	%r113, %r157, -1;
	mul.lo.s32 	%r114, %r113, %r54;
	cvt.s64.s32 	%rd105, %r114;
	cvt.s64.s32 	%rd106, %r151;
	add.s64 	%rd107, %rd106, %rd105;
	shl.b64 	%rd108, %rd107, 3;
	add.s64 	%rd109, %rd2, %rd108;
	ld.global.f64 	%fd237, [%rd109+-8];
	add.f64 	%fd324, %fd324, %fd237;
$L__BB2_113:
	ld.global.f64 	%fd239, [%rd8];
	mul.f64 	%fd240, %fd125, %fd239;
	div.rn.f64 	%fd241, %fd240, %fd126;
	fma.rn.f64 	%fd242, %fd324, %fd241, %fd86;
	mul.f64 	%fd243, %fd1, %fd242;
	st.f64 	[%rd17], %fd243;
	add.s32 	%r34, %r157, 1;
	add.s32 	%r35, %r31, %r1;
	add.s32 	%r115, %r35, %r15;
	mul.lo.s32 	%r36, %r115, %r2;
	mov.f64 	%fd328, 0d0000000000000000;
	@%p64 bra 	$L__BB2_115;
	ld.global.f64 	%fd244, [%rd4];
	add.f64 	%fd328, %fd244, 0d0000000000000000;
$L__BB2_115:
	@%p65 bra 	$L__BB2_117;
	ld.global.f64 	%fd245, [%rd5+-8];
	sub.f64 	%fd328, %fd328, %fd245;
$L__BB2_117:
	@%p66 bra 	$L__BB2_119;
	ld.global.f64 	%fd246, [%rd6];
	sub.f64 	%fd328, %fd328, %fd246;
$L__BB2_119:
	@%p67 bra 	$L__BB2_121;
	ld.global.f64 	%fd247, [%rd7+-8];
	add.f64 	%fd328, %fd328, %fd247;
$L__BB2_121:
	add.s32 	%r116, %r33, %r1;
	mul.wide.u32 	%rd110, %r116, 8;
	add.s64 	%rd111, %rd1, %rd110;
	ld.global.f64 	%fd249, [%rd111];
	mul.f64 	%fd250, %fd126, %fd249;
	div.rn.f64 	%fd251, %fd250, %fd125;
	mul.f64 	%fd103, %fd328, %fd251;
	add.s32 	%r117, %r14, %r36;
	mul.wide.u32 	%rd112, %r117, 8;
	add.s64 	%rd18, %rd31, %rd112;
	st.f64 	[%rd18], %fd103;
	setp.ge.s32 	%p76, %r34, %r54;
	mov.f64 	%fd332, 0d0000000000000000;
	@%p76 bra 	$L__BB2_123;
	sub.s32 	%r118, %r35, %r34;
	add.s32 	%r119, %r118, %r151;
	mul.wide.u32 	%rd113, %r119, 8;
	add.s64 	%rd114, %rd2, %rd113;
	ld.global.f64 	%fd332, [%rd114];
$L__BB2_123:
	@%p76 bra 	$L__BB2_125;
	sub.s32 	%r120, %r35, %r34;
	cvt.s64.s32 	%rd115, %r120;
	cvt.s64.s32 	%rd116, %r151;
	add.s64 	%rd117, %rd116, %rd115;
	shl.b64 	%rd118, %rd117, 3;
	add.s64 	%rd119, %rd2, %rd118;
	ld.global.f64 	%fd252, [%rd119+-8];
	sub.f64 	%fd332, %fd332, %fd252;
$L__BB2_125:
	mad.lo.s32 	%r121, %r157, %r54, %r151;
	mul.wide.s32 	%rd120, %r121, 8;
	add.s64 	%rd121, %rd2, %rd120;
	ld.global.f64 	%fd253, [%rd121];
	sub.f64 	%fd254, %fd332, %fd253;
	ld.global.f64 	%fd255, [%rd121+-8];
	add.f64 	%fd256, %fd254, %fd255;
	ld.global.f64 	%fd257, [%rd8];
	mul.f64 	%fd258, %fd125, %fd257;
	div.rn.f64 	%fd259, %fd258, %fd126;
	fma.rn.f64 	%fd260, %fd256, %fd259, %fd103;
	mul.f64 	%fd261, %fd1, %fd260;
	st.f64 	[%rd18], %fd261;
	add.s32 	%r157, %r157, 2;
	setp.ne.s32 	%p78, %r157, %r3;
	mov.u32 	%r158, %r3;
	@%p78 bra 	$L__BB2_97;
$L__BB2_126:
	setp.ne.s32 	%p79, %r4, 0;
	@%p79 bra 	$L__BB2_144;
	mov.f64 	%fd334, 0d0000000000000000;
	not.pred 	%p80, %p1;
	@%p80 bra 	$L__BB2_129;
	ld.global.f64 	%fd263, [%rd4];
	add.f64 	%fd334, %fd263, 0d0000000000000000;
$L__BB2_129:
	not.pred 	%p81, %p2;
	@%p81 bra 	$L__BB2_131;
	ld.global.f64 	%fd264, [%rd5+-8];
	sub.f64 	%fd334, %fd334, %fd264;
$L__BB2_131:
	not.pred 	%p82, %p3;
	@%p82 bra 	$L__BB2_133;
	ld.global.f64 	%fd265, [%rd6];
	sub.f64 	%fd334, %fd334, %fd265;
$L__BB2_133:
	not.pred 	%p83, %p4;
	@%p83 bra 	$L__BB2_135;
	ld.global.f64 	%fd266, [%rd7+-8];
	add.f64 	%fd334, %fd334, %fd266;
$L__BB2_135:
	mul.lo.s32 	%r122, %r158, %r1;
	add.s32 	%r123, %r122, %r151;
	mul.wide.u32 	%rd122, %r123, 8;
	add.s64 	%rd123, %rd1, %rd122;
	ld.global.f64 	%fd268, [%rd123];
	mul.f64 	%fd269, %fd126, %fd268;
	div.rn.f64 	%fd270, %fd269, %fd125;
	mul.f64 	%fd116, %fd334, %fd270;
	add.s32 	%r124, %r122, %r15;
	mad.lo.s32 	%r125, %r124, %r2, %r14;
	mul.wide.u32 	%rd124, %r125, 8;
	add.s64 	%rd19, %rd31, %rd124;
	st.f64 	[%rd19], %fd116;
	setp.ge.s32 	%p84, %r158, %r54;
	mov.f64 	%fd338, 0d0000000000000000;
	@%p84 bra 	$L__BB2_137;
	mad.lo.s32 	%r126, %r158, %r54, %r151;
	mul.wide.u32 	%rd125, %r126, 8;
	add.s64 	%rd126, %rd2, %rd125;
	ld.global.f64 	%fd338, [%rd126];
$L__BB2_137:
	setp.ge.s32 	%p85, %r158, %r54;
	@%p85 bra 	$L__BB2_139;
	mul.lo.s32 	%r127, %r158, %r54;
	cvt.s64.s32 	%rd127, %r127;
	cvt.s64.s32 	%rd128, %r151;
	add.s64 	%rd129, %rd128, %rd127;
	shl.b64 	%rd130, %rd129, 3;
	add.s64 	%rd131, %rd2, %rd130;
	ld.global.f64 	%fd271, [%rd131+-8];
	sub.f64 	%fd338, %fd338, %fd271;
$L__BB2_139:
	setp.eq.s32 	%p86, %r158, 0;
	@%p86 bra 	$L__BB2_141;
	add.s32 	%r128, %r158, -1;
	mad.lo.s32 	%r129, %r128, %r54, %r151;
	mul.wide.s32 	%rd132, %r129, 8;
	add.s64 	%rd133, %rd2, %rd132;
	ld.global.f64 	%fd272, [%rd133];
	sub.f64 	%fd338, %fd338, %fd272;
$L__BB2_141:
	setp.eq.s32 	%p87, %r158, 0;
	@%p87 bra 	$L__BB2_143;
	add.s32 	%r130, %r158, -1;
	mul.lo.s32 	%r131, %r130, %r54;
	cvt.s64.s32 	%rd134, %r131;
	cvt.s64.s32 	%rd135, %r151;
	add.s64 	%rd136, %rd135, %rd134;
	shl.b64 	%rd137, %rd136, 3;
	add.s64 	%rd138, %rd2, %rd137;
	ld.global.f64 	%fd273, [%rd138+-8];
	add.f64 	%fd338, %fd338, %fd273;
$L__BB2_143:
	ld.global.f64 	%fd274, [%rd8];
	mul.f64 	%fd275, %fd125, %fd274;
	div.rn.f64 	%fd276, %fd275, %fd126;
	fma.rn.f64 	%fd277, %fd338, %fd276, %fd116;
	mul.f64 	%fd278, %fd1, %fd277;
	st.f64 	[%rd19], %fd278;
$L__BB2_144:
	add.s32 	%r152, %r15, 1;
	setp.ne.s32 	%p88, %r15, %r54;
	@%p88 bra 	$L__BB2_4;
	add.s32 	%r40, %r151, 1;
	setp.ne.s32 	%p89, %r151, %r54;
	mov.u32 	%r151, %r40;
	@%p89 bra 	$L__BB2_3;
	add.s32 	%r41, %r150, 1;
	setp.eq.s32 	%p90, %r150, %r54;
	mov.u32 	%r150, %r41;
	@%p90 bra 	$L__BB2_46;
	bra.uni 	$L__BB2_2;

}


// ===== COMPILED SASS (sm_100) =====

	.target	sm_100

	.elftype	@"ET_EXEC"


//--------------------- .note.nv.tkinfo           --------------------------
	.section	.note.nv.tkinfo,"",@"SHT_NOTE"
	.sectionflags	@"SHF_NOTE_NV_TKINFO"
	.tkinfo
        /*0018*/ 	.word	0x00000002
        /*0030*/ 	.string	""
        /*0030*/ 	.string	"ptxas"
        /*0030*/ 	.string	"Cuda compilation tools, release 13.0, V13.0.88"
        /*0030*/ 	.string	"Build cuda_13.0.r13.0/compiler.36424714_0"
        /*0030*/ 	.string	"-arch sm_100 -m 64 "



//--------------------- .note.nv.cuinfo           --------------------------
	.section	.note.nv.cuinfo,"",@"SHT_NOTE"
	.sectionflags	@"SHF_NOTE_NV_CUINFO"
        /*0018*/ 	.short	0x0002
        /*001a*/ 	.short	0x0064
        /*001c*/ 	.short	0x0082
	.zero		2


//--------------------- .nv.info                  --------------------------
	.section	.nv.info,"",@"SHT_CUDA_INFO"
	.align	4


	//----- nvinfo : EIATTR_REGCOUNT
	.align		4
        /*0000*/ 	.byte	0x04, 0x2f
        /*0002*/ 	.short	(.L_1 - .L_0)
	.align		4
.L_0:
        /*0004*/ 	.word	index@(_Z9fillArrayPdid)
        /*0008*/ 	.word	0x0000000a


	//----- nvinfo : EIATTR_FRAME_SIZE
	.align		4
.L_1:
        /*000c*/ 	.byte	0x04, 0x11
        /*000e*/ 	.short	(.L_3 - .L_2)
	.align		4
.L_2:
        /*0010*/ 	.word	index@(_Z9fillArrayPdid)
        /*0014*/ 	.word	0x00000000


	//----- nvinfo : EIATTR_REGCOUNT
	.align		4
.L_3:
        /*0018*/ 	.byte	0x04, 0x2f
        /*001a*/ 	.short	(.L_5 - .L_4)
	.align		4
.L_4:
        /*001c*/ 	.word	index@(_Z14BernBinomCoeffPdi)
        /*0020*/ 	.word	0x0000001a


	//----- nvinfo : EIATTR_FRAME_SIZE
	.align		4
.L_5:
        /*0024*/ 	.byte	0x04, 0x11
        /*0026*/ 	.short	(.L_7 - .L_6)
	.align		4
.L_6:
        /*0028*/ 	.word	index@($__internal_1_$__cuda_sm20_div_rn_f64_full)
        /*002c*/ 	.word	0x00000000


	//----- nvinfo : EIATTR_FRAME_SIZE
	.align		4
.L_7:
        /*0030*/ 	.byte	0x04, 0x11
        /*0032*/ 	.short	(.L_9 - .L_8)
	.align		4
.L_8:
        /*0034*/ 	.word	index@(_Z14BernBinomCoeffPdi)
        /*0038*/ 	.word	0x00000000


	//----- nvinfo : EIATTR_REGCOUNT
	.align		4
.L_9:
        /*003c*/ 	.byte	0x04, 0x2f
        /*003e*/ 	.short	(.L_11 - .L_10)
	.align		4
.L_10:
        /*0040*/ 	.word	index@(_Z11ass_A_exactddPiS_PdiS_S0_S0_)
        /*0044*/ 	.word	0x0000003c


	//----- nvinfo : EIATTR_FRAME_SIZE
	.align		4
.L_11:
        /*0048*/ 	.byte	0x04, 0x11
        /*004a*/ 	.short	(.L_13 - .L_12)
	.align		4
.L_12:
        /*004c*/ 	.word	index@($__internal_0_$__cuda_sm20_div_rn_f64_full)
        /*0050*/ 	.word	0x00000000


	//----- nvinfo : EIATTR_FRAME_SIZE
	.align		4
.L_13:
        /*0054*/ 	.byte	0x04, 0x11
        /*0056*/ 	.short	(.L_15 - .L_14)
	.align		4
.L_14:
        /*0058*/ 	.word	index@(_Z11ass_A_exactddPiS_PdiS_S0_S0_)
        /*005c*/ 	.word	0x00000000


	//----- nvinfo : EIATTR_MIN_STACK_SIZE
	.align		4
.L_15:
        /*0060*/ 	.byte	0x04, 0x12
        /*0062*/ 	.short	(.L_17 - .L_16)
	.align		4
.L_16:
        /*0064*/ 	.word	index@(_Z11ass_A_exactddPiS_PdiS_S0_S0_)
        /*0068*/ 	.word	0x00000000


	//----- nvinfo : EIATTR_MIN_STACK_SIZE
	.align		4
.L_17:
        /*006c*/ 	.byte	0x04, 0x12
        /*006e*/ 	.short	(.L_19 - .L_18)
	.align		4
.L_18:
        /*0070*/ 	.word	index@(_Z14BernBinomCoeffPdi)
        /*0074*/ 	.word	0x00000000


	//----- nvinfo : EIATTR_MIN_STACK_SIZE
	.align		4
.L_19:
        /*0078*/ 	.byte	0x04, 0x12
        /*007a*/ 	.short	(.L_21 - .L_20)
	.align		4
.L_20:
        /*007c*/ 	.word	index@(_Z9fillArrayPdid)
        /*0080*/ 	.word	0x00000000
.L_21:


//--------------------- .nv.compat                --------------------------
	.section	.nv.compat,"",@"SHT_CUDA_COMPAT_INFO"
	.align	4
        /*0000*/ 	.byte	0x02, 0x09, 0x00, 0x00, 0x02, 0x02, 0x01, 0x00, 0x02, 0x05, 0x05, 0x00, 0x03, 0x07, 0x01, 0x01
        /*0010*/ 	.byte	0x02, 0x03, 0x00, 0x00, 0x02, 0x06, 0x01, 0x00, 0x04, 0x0b, 0x08, 0x00, 0x01, 0x00, 0x00, 0x00
        /*0020*/ 	.byte	0x00, 0x00, 0x00, 0x00


//--------------------- .nv.info._Z11ass_A_exactddPiS_PdiS_S0_S0_ --------------------------
	.section	.nv.info._Z11ass_A_exactddPiS_PdiS_S0_S0_,"",@"SHT_CUDA_INFO"
	.sectionflags	@""
	.align	4


	//----- nvinfo : EIATTR_CUDA_API_VERSION
	.align		4
        /*0000*/ 	.byte	0x04, 0x37
        /*0002*/ 	.short	(.L_23 - .L_22)
.L_22:
        /*0004*/ 	.word	0x00000082


	//----- nvinfo : EIATTR_KPARAM_INFO
	.align		4
.L_23:
        /*0008*/ 	.byte	0x04, 0x17
        /*000a*/ 	.short	(.L_25 - .L_24)
.L_24:
        /*000c*/ 	.word	0x00000000
        /*0010*/ 	.short	0x0008
        /*0012*/ 	.short	0x0040
        /*0014*/ 	.byte	0x00, 0xf5, 0x21, 0x00


	//----- nvinfo : EIATTR_KPARAM_INFO
	.align		4
.L_25:
        /*0018*/ 	.byte	0x04, 0x17
        /*001a*/ 	.short	(.L_27 - .L_26)
.L_26:
        /*001c*/ 	.word	0x00000000
        /*0020*/ 	.short	0x0007
        /*0022*/ 	.short	0x0038
        /*0024*/ 	.byte	0x00, 0xf5, 0x21, 0x00


	//----- nvinfo : EIATTR_KPARAM_INFO
	.align		4
.L_27:
        /*0028*/ 	.byte	0x04, 0x17
        /*002a*/ 	.short	(.L_29 - .L_28)
.L_28:
        /*002c*/ 	.word	0x00000000
        /*0030*/ 	.short	0x0006
        /*0032*/ 	.short	0x0030
        /*0034*/ 	.byte	0x00, 0xf5, 0x21, 0x00


	//----- nvinfo : EIATTR_KPARAM_INFO
	.align		4
.L_29:
        /*0038*/ 	.byte	0x04, 0x17
        /*003a*/ 	.short	(.L_31 - .L_30)
.L_30:
        /*003c*/ 	.word	0x00000000
        /*0040*/ 	.short	0x0005
        /*0042*/ 	.short	0x0028
        /*0044*/ 	.byte	0x00, 0xf0, 0x11, 0x00


	//----- nvinfo : EIATTR_KPARAM_INFO
	.align		4
.L_31:
        /*0048*/ 	.byte	0x04, 0x17
        /*004a*/ 	.short	(.L_33 - .L_32)
.L_32:
        /*004c*/ 	.word	0x00000000
        /*0050*/ 	.short	0x0004
        /*0052*/ 	.short	0x0020
        /*0054*/ 	.byte	0x00, 0xf5, 0x21, 0x00


	//----- nvinfo : EIATTR_KPARAM_INFO
	.align		4
.L_33:
        /*0058*/ 	.byte	0x04, 0x17
        /*005a*/ 	.short	(.L_35 - .L_34)
.L_34:
        /*005c*/ 	.word	0x00000000
        /*0060*/ 	.short	0x0003
        /*0062*/ 	.short	0x0018
        /*0064*/ 	.byte	0x00, 0xf5, 0x21, 0x00


	//----- nvinfo : EIATTR_KPARAM_INFO
	.align		4
.L_35:
        /*0068*/ 	.byte	0x04, 0x17
        /*006a*/ 	.short	(.L_37 - .L_36)
.L_36:
        /*006c*/ 	.word	0x00000000
        /*0070*/ 	.short	0x0002
        /*0072*/ 	.short	0x0010
        /*0074*/ 	.byte	0x00, 0xf5, 0x21, 0x00


	//----- nvinfo : EIATTR_KPARAM_INFO
	.align		4
.L_37:
        /*0078*/ 	.byte	0x04, 0x17
        /*007a*/ 	.short	(.L_39 - .L_38)
.L_38:
        /*007c*/ 	.word	0x00000000
        /*0080*/ 	.short	0x0001
        /*0082*/ 	.short	0x0008
        /*0084*/ 	.byte	0x00, 0xf0, 0x21, 0x00


	//----- nvinfo : EIATTR_KPARAM_INFO
	.align		4
.L_39:
        /*0088*/ 	.byte	0x04, 0x17
        /*008a*/ 	.short	(.L_41 - .L_40)
.L_40:
        /*008c*/ 	.word	0x00000000
        /*0090*/ 	.short	0x0000
        /*0092*/ 	.short	0x0000
        /*0094*/ 	.byte	0x00, 0xf0, 0x21, 0x00


	//----- nvinfo : EIATTR_SPARSE_MMA_MASK
	.align		4
.L_41:
        /*0098*/ 	.byte	0x03, 0x50
        /*009a*/ 	.short	0x0000


	//----- nvinfo : EIATTR_MAXREG_COUNT
	.align		4
        /*009c*/ 	.byte	0x03, 0x1b
        /*009e*/ 	.short	0x00ff


	//----- nvinfo : EIATTR_EXTERNS
	.align		4
        /*00a0*/ 	.byte	0x04, 0x0f
        /*00a2*/ 	.short	(.L_43 - .L_42)


	//   ....[0]....
	.align		4
.L_42:
        /*00a4*/ 	.word	index@(malloc)


	//   ....[1]....
	.align		4
        /*00a8*/ 	.word	index@(free)


	//----- nvinfo : EIATTR_MERCURY_ISA_VERSION
	.align		4
.L_43:
        /*00ac*/ 	.byte	0x03, 0x5f
        /*00ae*/ 	.short	0x0101


	//----- nvinfo : EIATTR_VRC_CTA_INIT_COUNT
	.align		4
        /*00b0*/ 	.byte	0x02, 0x4a
	.zero		1
	.zero		1


	//----- nvinfo : EIATTR_SYSCALL_OFFSETS
	.align		4
        /*00b4*/ 	.byte	0x04, 0x46
        /*00b6*/ 	.short	(.L_45 - .L_44)


	//   ....[0]....
.L_44:
        /*00b8*/ 	.word	0x000000a0


	//   ....[1]....
        /*00bc*/ 	.word	0x000051a0


	//----- nvinfo : EIATTR_EXIT_INSTR_OFFSETS
	.align		4
.L_45:
        /*00c0*/ 	.byte	0x04, 0x1c
        /*00c2*/ 	.short	(.L_47 - .L_46)


	//   ....[0]....
.L_46:
        /*00c4*/ 	.word	0x000051b0


	//----- nvinfo : EIATTR_CRS_STACK_SIZE
	.align		4
.L_47:
        /*00c8*/ 	.byte	0x04, 0x1e
        /*00ca*/ 	.short	(.L_49 - .L_48)
.L_48:
        /*00cc*/ 	.word	0x00000000


	//----- nvinfo : EIATTR_CBANK_PARAM_SIZE
	.align		4
.L_49:
        /*00d0*/ 	.byte	0x03, 0x19
        /*00d2*/ 	.short	0x0048


	//----- nvinfo : EIATTR_PARAM_CBANK
	.align		4
        /*00d4*/ 	.byte	0x04, 0x0a
        /*00d6*/ 	.short	(.L_51 - .L_50)
	.align		4
.L_50:
        /*00d8*/ 	.word	index@(.nv.constant0._Z11ass_A_exactddPiS_PdiS_S0_S0_)
        /*00dc*/ 	.short	0x0380
        /*00de*/ 	.short	0x0048


	//----- nvinfo : EIATTR_SW_WAR
	.align		4
.L_51:
        /*00e0*/ 	.byte	0x04, 0x36
        /*00e2*/ 	.short	(.L_53 - .L_52)
.L_52:
        /*00e4*/ 	.word	0x00000008
.L_53:


//--------------------- .nv.info._Z14BernBinomCoeffPdi --------------------------
	.section	.nv.info._Z14BernBinomCoeffPdi,"",@"SHT_CUDA_INFO"
	.sectionflags	@""
	.align	4


	//----- nvinfo : EIATTR_CUDA_API_VERSION
	.align		4
        /*0000*/ 	.byte	0x04, 0x37
        /*0002*/ 	.short	(.L_55 - .L_54)
.L_54:
        /*0004*/ 	.word	0x00000082


	//----- nvinfo : EIATTR_KPARAM_INFO
	.align		4
.L_55:
        /*0008*/ 	.byte	0x04, 0x17
        /*000a*/ 	.short	(.L_57 - .L_56)
.L_56:
        /*000c*/ 	.word	0x00000000
        /*0010*/ 	.short	0x0001
        /*0012*/ 	.short	0x0008
        /*0014*/ 	.byte	0x00, 0xf0, 0x11, 0x00


	//----- nvinfo : EIATTR_KPARAM_INFO
	.align		4
.L_57:
        /*0018*/ 	.byte	0x04, 0x17
        /*001a*/ 	.short	(.L_59 - .L_58)
.L_58:
        /*001c*/ 	.word	0x00000000
        /*0020*/ 	.short	0x0000
        /*0022*/ 	.short	0x0000
        /*0024*/ 	.byte	0x00, 0xf5, 0x21, 0x00


	//----- nvinfo : EIATTR_SPARSE_MMA_MASK
	.align		4
.L_59:
        /*0028*/ 	.byte	0x03, 0x50
        /*002a*/ 	.short	0x0000


	//----- nvinfo : EIATTR_MAXREG_COUNT
	.align		4
        /*002c*/ 	.byte	0x03, 0x1b
        /*002e*/ 	.short	0x00ff


	//----- nvinfo : EIATTR_MERCURY_ISA_VERSION
	.align		4
        /*0030*/ 	.byte	0x03, 0x5f
        /*0032*/ 	.short	0x0101


	//----- nvinfo : EIATTR_VRC_CTA_INIT_COUNT
	.align		4
        /*0034*/ 	.byte	0x02, 0x4a
	.zero		1
	.zero		1


	//----- nvinfo : EIATTR_EXIT_INSTR_OFFSETS
	.align		4
        /*0038*/ 	.byte	0x04, 0x1c
        /*003a*/ 	.short	(.L_61 - .L_60)


	//   ....[0]....
.L_60:
        /*003c*/ 	.word	0x00001c20


	//----- nvinfo : EIATTR_CRS_STACK_SIZE
	.align		4
.L_61:
        /*0040*/ 	.byte	0x04, 0x1e
        /*0042*/ 	.short	(.L_63 - .L_62)
.L_62:
        /*0044*/ 	.word	0x00000000


	//----- nvinfo : EIATTR_CBANK_PARAM_SIZE
	.align		4
.L_63:
        /*0048*/ 	.byte	0x03, 0x19
        /*004a*/ 	.short	0x000c


	//----- nvinfo : EIATTR_PARAM_CBANK
	.align		4
        /*004c*/ 	.byte	0x04, 0x0a
        /*004e*/ 	.short	(.L_65 - .L_64)
	.align		4
.L_64:
        /*0050*/ 	.word	index@(.nv.constant0._Z14BernBinomCoeffPdi)
        /*0054*/ 	.short	0x0380
        /*0056*/ 	.short	0x000c


	//----- nvinfo : EIATTR_SW_WAR
	.align		4
.L_65:
        /*0058*/ 	.byte	0x04, 0x36
        /*005a*/ 	.short	(.L_67 - .L_66)
.L_66:
        /*005c*/ 	.word	0x00000008
.L_67:


//--------------------- .nv.info._Z9fillArrayPdid --------------------------
	.section	.nv.info._Z9fillArrayPdid,"",@"SHT_CUDA_INFO"
	.sectionflags	@""
	.align	4


	//----- nvinfo : EIATTR_CUDA_API_VERSION
	.align		4
        /*0000*/ 	.byte	0x04, 0x37
        /*0002*/ 	.short	(.L_69 - .L_68)
.L_68:
        /*0004*/ 	.word	0x00000082


	//----- nvinfo : EIATTR_KPARAM_INFO
	.align		4
.L_69:
        /*0008*/ 	.byte	0x04, 0x17
        /*000a*/ 	.short	(.L_71 - .L_70)
.L_70:
        /*000c*/ 	.word	0x00000000
        /*0010*/ 	.short	0x0002
        /*0012*/ 	.short	0x0010
        /*0014*/ 	.byte	0x00, 0xf0, 0x21, 0x00


	//----- nvinfo : EIATTR_KPARAM_INFO
	.align		4
.L_71:
        /*0018*/ 	.byte	0x04, 0x17
        /*001a*/ 	.short	(.L_73 - .L_72)
.L_72:
        /*001c*/ 	.word	0x00000000
        /*0020*/ 	.short	0x0001
        /*0022*/ 	.short	0x0008
        /*0024*/ 	.byte	0x00, 0xf0, 0x11, 0x00


	//----- nvinfo : EIATTR_KPARAM_INFO
	.align		4
.L_73:
        /*0028*/ 	.byte	0x04, 0x17
        /*002a*/ 	.short	(.L_75 - .L_74)
.L_74:
        /*002c*/ 	.word	0x00000000
        /*0030*/ 	.short	0x0000
        /*0032*/ 	.short	0x0000
        /*0034*/ 	.byte	0x00, 0xf5, 0x21, 0x00


	//----- nvinfo : EIATTR_SPARSE_MMA_MASK
	.align		4
.L_75:
        /*0038*/ 	.byte	0x03, 0x50
        /*003a*/ 	.short	0x0000


	//----- nvinfo : EIATTR_MAXREG_COUNT
	.align		4
        /*003c*/ 	.byte	0x03, 0x1b
        /*003e*/ 	.short	0x00ff


	//----- nvinfo : EIATTR_MERCURY_ISA_VERSION
	.align		4
        /*0040*/ 	.byte	0x03, 0x5f
        /*0042*/ 	.short	0x0101


	//----- nvinfo : EIATTR_VRC_CTA_INIT_COUNT
	.align		4
        /*0044*/ 	.byte	0x02, 0x4a
	.zero		1
	.zero		1


	//----- nvinfo : EIATTR_EXIT_INSTR_OFFSETS
	.align		4
        /*0048*/ 	.byte	0x04, 0x1c
        /*004a*/ 	.short	(.L_77 - .L_76)


	//   ....[0]....
.L_76:
        /*004c*/ 	.word	0x00000070


	//   ....[1]....
        /*0050*/ 	.word	0x000000d0


	//----- nvinfo : EIATTR_CBANK_PARAM_SIZE
	.align		4
.L_77:
        /*0054*/ 	.byte	0x03, 0x19
        /*0056*/ 	.short	0x0018


	//----- nvinfo : EIATTR_PARAM_CBANK
	.align		4
        /*0058*/ 	.byte	0x04, 0x0a
        /*005a*/ 	.short	(.L_79 - .L_78)
	.align		4
.L_78:
        /*005c*/ 	.word	index@(.nv.constant0._Z9fillArrayPdid)
        /*0060*/ 	.short	0x0380
        /*0062*/ 	.short	0x0018


	//----- nvinfo : EIATTR_SW_WAR
	.align		4
.L_79:
        /*0064*/ 	.byte	0x04, 0x36
        /*0066*/ 	.short	(.L_81 - .L_80)
.L_80:
        /*0068*/ 	.word	0x00000008
.L_81:


//--------------------- .nv.callgraph             --------------------------
	.section	.nv.callgraph,"",@"SHT_CUDA_CALLGRAPH"
	.align	4
	.sectionentsize	8
	.align		4
        /*0000*/ 	.word	0x00000000
	.align		4
        /*0004*/ 	.word	0xffffffff
	.align		4
        /*0008*/ 	.word	index@(_Z11ass_A_exactddPiS_PdiS_S0_S0_)
	.align		4
        /*000c*/ 	.word	index@(free)
	.align		4
        /*0010*/ 	.word	index@(_Z11ass_A_exactddPiS_PdiS_S0_S0_)
	.align		4
        /*0014*/ 	.word	index@(malloc)
	.align		4
        /*0018*/ 	.word	0x00000000
	.align		4
        /*001c*/ 	.word	0xfffffffe
	.align		4
        /*0020*/ 	.word	0x00000000
	.align		4
        /*0024*/ 	.word	0xfffffffd
	.align		4
        /*0028*/ 	.word	0x00000000
	.align		4
        /*002c*/ 	.word	0xfffffffc


//--------------------- .nv.constant4             --------------------------
	.section	.nv.constant4,"a",@progbits
	.align	8
	.align		8
.nv.constant4:
        /*0000*/ 	.dword	malloc
	.align		8
        /*0008*/ 	.dword	free


//--------------------- .text._Z11ass_A_exactddPiS_PdiS_S0_S0_ --------------------------
	.section	.text._Z11ass_A_exactddPiS_PdiS_S0_S0_,"ax",@progbits
	.align	128
        .global         _Z11ass_A_exactddPiS_PdiS_S0_S0_
        .type           _Z11ass_A_exactddPiS_PdiS_S0_S0_,@function
        .size           _Z11ass_A_exactddPiS_PdiS_S0_S0_,(.L_x_103 - _Z11ass_A_exactddPiS_PdiS_S0_S0_)
        .other          _Z11ass_A_exactddPiS_PdiS_S0_S0_,@"STO_CUDA_ENTRY STV_DEFAULT"
_Z11ass_A_exactddPiS_PdiS_S0_S0_:
.text._Z11ass_A_exactddPiS_PdiS_S0_S0_:
[----:B------:R-:W0:Y:S08]  /*0000*/  LDC R1, c[0x0][0x37c] ;  /* 0x0000df00ff017b82 */ /* 0x000e300000000800 */
[----:B------:R-:W1:Y:S01]  /*0010*/  LDC R16, c[0x0][0x3a8] ;  /* 0x0000ea00ff107b82 */ /* 0x000e620000000800 */
[----:B------:R-:W-:-:S07]  /*0020*/  MOV R0, 0x0 ;  /* 0x0000000000007802 */ /* 0x000fce0000000f00 */
[----:B------:R2:W3:Y:S01]  /*0030*/  LDC.64 R2, c[0x4][R0] ;  /* 0x0100000000027b82 */ /* 0x0004e20000000a00 */
[C---:B-1----:R-:W-:Y:S02]  /*0040*/  IMAD R17, R16.reuse, R16, R16 ;  /* 0x0000001010117224 */ /* 0x042fe400078e0210 */
[----:B------:R-:W-:-:S04]  /*0050*/  VIADD R16, R16, 0x1 ;  /* 0x0000000110107836 */ /* 0x000fc80000000000 */
[----:B------:R-:W-:-:S04]  /*0060*/  IMAD.IADD R17, R16, 0x1, R17 ;  /* 0x0000000110117824 */ /* 0x000fc800078e0211 */
[----:B------:R-:W-:-:S04]  /*0070*/  IMAD R4, R17, R17, RZ ;  /* 0x0000001111047224 */ /* 0x000fc800078e02ff */
[----:B0-23--:R-:W-:-:S07]  /*0080*/  IMAD.WIDE R4, R4, 0x8, RZ ;  /* 0x0000000804047825 */ /* 0x00dfce00078e02ff */
[----:B------:R-:W-:-:S07]  /*0090*/  LEPC R20, `(.L_x_0) ;  /* 0x000000001014794e */ /* 0x000fce0000000000 */
[----:B------:R-:W-:Y:S05]  /*00a0*/  CALL.ABS.NOINC R2 ;  /* 0x0000000002007343 */ /* 0x000fea0003c00000 */
.L_x_0:
[----:B------:R-:W0:Y:S01]  /*00b0*/  LDCU UR4, c[0x0][0x3a8] ;  /* 0x00007500ff0477ac */ /* 0x000e220008000800 */
[----:B------:R-:W1:Y:S01]  /*00c0*/  LDC.64 R50, c[0x0][0x358] ;  /* 0x0000d600ff327b82 */ /* 0x000e620000000a00 */
[----:B0-----:R-:W-:-:S09]  /*00d0*/  UISETP.GE.AND UP0, UPT, UR4, URZ, UPT ;  /* 0x000000ff0400728c */ /* 0x001fd2000bf06270 */
[----:B------:R-:W-:Y:S05]  /*00e0*/  BRA.U !UP0, `(.L_x_1) ;  /* 0x00000049086c7547 */ /* 0x000fea000b800000 */
[----:B------:R-:W-:Y:S01]  /*00f0*/  UIMAD UR4, UR4, UR4, URZ ;  /* 0x00000004040472a4 */ /* 0x000fe2000f8e02ff */
[----:B------:R-:W-:-:S03]  /*0100*/  IMAD.MOV.U32 R2, RZ, RZ, 0x1 ;  /* 0x00000001ff027424 */ /* 0x000fc600078e00ff */
[----:B------:R-:W-:-:S05]  /*0110*/  ULEA UR5, UR4, 0xffffffff, 0x2 ;  /* 0xffffffff04057891 */ /* 0x000fca000f8e10ff */
[----:B------:R-:W0:Y:S08]  /*0120*/  I2F.F64.U32 R32, UR4 ;  /* 0x0000000400207d12 */ /* 0x000e300008201800 */
[----:B------:R-:W2:Y:S01]  /*0130*/  I2F.F64 R6, UR5 ;  /* 0x0000000500067d12 */ /* 0x000ea20008201c00 */
[----:B0-----:R-:W-:-:S07]  /*0140*/  FSETP.GEU.AND P1, PT, |R33|, 6.5827683646048100446e-37, PT ;  /* 0x036000002100780b */ /* 0x001fce0003f2e200 */
[----:B--2---:R-:W0:Y:S02]  /*0150*/  MUFU.RCP64H R3, R7 ;  /* 0x0000000700037308 */ /* 0x004e240000001800 */
[----:B0-----:R-:W-:-:S08]  /*0160*/  DFMA R8, -R6, R2, 1 ;  /* 0x3ff000000608742b */ /* 0x001fd00000000102 */
[----:B------:R-:W-:-:S08]  /*0170*/  DFMA R8, R8, R8, R8 ;  /* 0x000000080808722b */ /* 0x000fd00000000008 */
[----:B------:R-:W-:-:S08]  /*0180*/  DFMA R8, R2, R8, R2 ;  /* 0x000000080208722b */ /* 0x000fd00000000002 */
[----:B------:R-:W-:-:S08]  /*0190*/  DFMA R2, -R6, R8, 1 ;  /* 0x3ff000000602742b */ /* 0x000fd00000000108 */
[----:B------:R-:W-:-:S08]  /*01a0*/  DFMA R2, R8, R2, R8 ;  /* 0x000000020802722b */ /* 0x000fd00000000008 */
[----:B------:R-:W-:-:S08]  /*01b0*/  DMUL R8, R32, R2 ;  /* 0x0000000220087228 */ /* 0x000fd00000000000 */
[----:B------:R-:W-:-:S08]  /*01c0*/  DFMA R10, -R6, R8, R32 ;  /* 0x00000008060a722b */ /* 0x000fd00000000120 */
[----:B------:R-:W-:-:S10]  /*01d0*/  DFMA R2, R2, R10, R8 ;  /* 0x0000000a0202722b */ /* 0x000fd40000000008 */
[----:B------:R-:W-:-:S05]  /*01e0*/  FFMA R0, RZ, R7, R3 ;  /* 0x00000007ff007223 */ /* 0x000fca0000000003 */
[----:B------:R-:W-:-:S13]  /*01f0*/  FSETP.GT.AND P0, PT, |R0|, 1.469367938527859385e-39, PT ;  /* 0x001000000000780b */ /* 0x000fda0003f04200 */
[----:B------:R-:W-:Y:S05]  /*0200*/  @P0 BRA P1, `(.L_x_2) ;  /* 0x0000000000100947 */ /* 0x000fea0000800000 */
[----:B------:R-:W-:-:S07]  /*0210*/  MOV R42, 0x230 ;  /* 0x00000230002a7802 */ /* 0x000fce0000000f00 */
[----:B-1----:R-:W-:Y:S05]  /*0220*/  CALL.REL.NOINC `($__internal_0_$__cuda_sm20_div_rn_f64_full) ;  /* 0x0000004c00e47944 */ /* 0x002fea0003c00000 */
[----:B------:R-:W-:Y:S02]  /*0230*/  IMAD.MOV.U32 R2, RZ, RZ, R6 ;  /* 0x000000ffff027224 */ /* 0x000fe400078e0006 */
[----:B------:R-:W-:-:S07]  /*0240*/  IMAD.MOV.U32 R3, RZ, RZ, R7 ;  /* 0x000000ffff037224 */ /* 0x000fce00078e0007 */
.L_x_2:
[----:B------:R-:W0:Y:S01]  /*0250*/  LDC R22, c[0x0][0x3a8] ;  /* 0x0000ea00ff167b82 */ /* 0x000e220000000800 */
[----:B------:R-:W-:Y:S01]  /*0260*/  BSSY.RECONVERGENT B3, `(.L_x_1) ;  /* 0x0000483000037945 */ /* 0x000fe20003800200 */
[----:B------:R-:W-:Y:S01]  /*0270*/  LOP3.LUT R25, R16, 0xfffffffe, RZ, 0xc0, !PT ;  /* 0xfffffffe10197812 */ /* 0x000fe200078ec0ff */
[----:B------:R-:W-:Y:S01]  /*0280*/  IMAD.MOV.U32 R24, RZ, RZ, RZ ;  /* 0x000000ffff187224 */ /* 0x000fe200078e00ff */
[----:B0-----:R-:W-:-:S07]  /*0290*/  LOP3.LUT R22, R22, 0x1, RZ, 0xc0, !PT ;  /* 0x0000000116167812 */ /* 0x001fce00078ec0ff */
.L_x_57:
[----:B------:R-:W-:Y:S01]  /*02a0*/  BSSY.RECONVERGENT B2, `(.L_x_3) ;  /* 0x000047b000027945 */ /* 0x000fe20003800200 */
[----:B------:R-:W-:Y:S01]  /*02b0*/  SHF.R.S32.HI R20, RZ, 0x1f, R24 ;  /* 0x0000001fff147819 */ /* 0x000fe20000011418 */
[----:B------:R-:W-:-:S07]  /*02c0*/  IMAD.MOV.U32 R23, RZ, RZ, RZ ;  /* 0x000000ffff177224 */ /* 0x000fce00078e00ff */
.L_x_56:
[----:B------:R-:W-:Y:S01]  /*02d0*/  BSSY.RECONVERGENT B1, `(.L_x_4) ;  /* 0x0000474000017945 */ /* 0x000fe20003800200 */
[----:B------:R-:W-:Y:S02]  /*02e0*/  IMAD R0, R16, R23, R24 ;  /* 0x0000001710007224 */ /* 0x000fe400078e0218 */
[----:B------:R-:W-:-:S07]  /*02f0*/  IMAD.MOV.U32 R21, RZ, RZ, RZ ;  /* 0x000000ffff157224 */ /* 0x000fce00078e00ff */
.L_x_55:
[----:B------:R-:W0:Y:S01]  /*0300*/  LDC R26, c[0x0][0x3a8] ;  /* 0x0000ea00ff1a7b82 */ /* 0x000e220000000800 */
[----:B------:R-:W2:Y:S01]  /*0310*/  LDCU.64 UR4, c[0x0][0x3c0] ;  /* 0x00007800ff0477ac */ /* 0x000ea20008000a00 */
[----:B------:R-:W-:Y:S06]  /*0320*/  BSSY.RECONVERGENT B0, `(.L_x_5) ;  /* 0x000046a000007945 */ /* 0x000fec0003800200 */
[----:B------:R-:W3:Y:S08]  /*0330*/  LDC.64 R10, c[0x0][0x3c0] ;  /* 0x0000f000ff0a7b82 */ /* 0x000ef00000000a00 */
[----:B------:R-:W4:Y:S01]  /*0340*/  LDC.64 R8, c[0x0][0x3b8] ;  /* 0x0000ee00ff087b82 */ /* 0x000f220000000a00 */
[-C--:B0-----:R-:W-:Y:S01]  /*0350*/  IMAD R7, R21, R26.reuse, RZ ;  /* 0x0000001a15077224 */ /* 0x081fe200078e02ff */
[----:B------:R-:W-:-:S02]  /*0360*/  ISETP.GE.AND P3, PT, R23, R26, PT ;  /* 0x0000001a1700720c */ /* 0x000fc40003f66270 */
[----:B------:R-:W-:Y:S02]  /*0370*/  ISETP.GE.AND P2, PT, R21, R26, PT ;  /* 0x0000001a1500720c */ /* 0x000fe40003f46270 */
[C---:B------:R-:W-:Y:S02]  /*0380*/  IADD3 R6, P0, PT, R7.reuse, R24, RZ ;  /* 0x0000001807067210 */ /* 0x040fe40007f1e0ff */
[----:B------:R-:W-:Y:S02]  /*0390*/  ISETP.LT.AND P5, PT, R24, R26, !P2 ;  /* 0x0000001a1800720c */ /* 0x000fe400057a1270 */
[----:B------:R-:W-:Y:S02]  /*03a0*/  LEA.HI.X.SX32 R13, R7, R20, 0x1, P0 ;  /* 0x00000014070d7211 */ /* 0x000fe400000f0eff */
[----:B--2---:R-:W-:Y:S02]  /*03b0*/  LEA R18, P1, R6, UR4, 0x3 ;  /* 0x0000000406127c11 */ /* 0x004fe4000f8218ff */
[----:B------:R-:W-:-:S02]  /*03c0*/  ISETP.NE.AND P0, PT, R24, RZ, PT ;  /* 0x000000ff1800720c */ /* 0x000fc40003f05270 */
[----:B------:R-:W-:Y:S01]  /*03d0*/  LEA.HI.X R19, R6, UR5, R13, 0x3, P1 ;  /* 0x0000000506137c11 */ /* 0x000fe200088f1c0d */
[----:B------:R-:W-:Y:S01]  /*03e0*/  IMAD.IADD R13, R7, 0x1, -R26 ;  /* 0x00000001070d7824 */ /* 0x000fe200078e0a1a */
[----:B------:R-:W-:Y:S01]  /*03f0*/  ISETP.NE.AND P1, PT, R21, RZ, PT ;  /* 0x000000ff1500720c */ /* 0x000fe20003f25270 */
[--C-:B------:R-:W-:Y:S01]  /*0400*/  IMAD.IADD R7, R7, 0x1, R24.reuse ;  /* 0x0000000107077824 */ /* 0x100fe200078e0218 */
[----:B------:R-:W-:Y:S01]  /*0410*/  ISETP.NE.AND P0, PT, R21, RZ, P0 ;  /* 0x000000ff1500720c */ /* 0x000fe20000705270 */
[C---:B------:R-:W-:Y:S01]  /*0420*/  IMAD.IADD R27, R13.reuse, 0x1, R24 ;  /* 0x000000010d1b7824 */ /* 0x040fe200078e0218 */
[----:B------:R-:W-:Y:S01]  /*0430*/  IADD3 R6, P4, PT, R13, R24, RZ ;  /* 0x000000180d067210 */ /* 0x000fe20007f9e0ff */
[----:B------:R-:W-:Y:S01]  /*0440*/  IMAD.IADD R29, R7, 0x1, R21 ;  /* 0x00000001071d7824 */ /* 0x000fe200078e0215 */
[----:B------:R-:W-:Y:S02]  /*0450*/  ISETP.LT.AND P1, PT, R24, R26, P1 ;  /* 0x0000001a1800720c */ /* 0x000fe40000f21270 */
[----:B------:R-:W-:Y:S01]  /*0460*/  LEA.HI.X.SX32 R15, R13, R20, 0x1, P4 ;  /* 0x000000140d0f7211 */ /* 0x000fe200020f0eff */
[----:B---3--:R-:W-:Y:S01]  /*0470*/  IMAD.WIDE.U32 R12, R7, 0x8, R10 ;  /* 0x00000008070c7825 */ /* 0x008fe200078e000a */
[----:B------:R-:W-:-:S02]  /*0480*/  LEA R14, P4, R6, UR4, 0x3 ;  /* 0x00000004060e7c11 */ /* 0x000fc4000f8818ff */
[----:B------:R-:W-:Y:S01]  /*0490*/  ISETP.NE.AND P2, PT, R24, RZ, !P2 ;  /* 0x000000ff1800720c */ /* 0x000fe20005745270 */
[----:B------:R-:W-:Y:S01]  /*04a0*/  IMAD.WIDE R10, R27, 0x8, R10 ;  /* 0x000000081b0a7825 */ /* 0x000fe200078e020a */
[----:B------:R-:W-:-:S03]  /*04b0*/  LEA.HI.X R15, R6, UR5, R15, 0x3, P4 ;  /* 0x00000005060f7c11 */ /* 0x000fc6000a0f1c0f */
[----:B----4-:R-:W-:Y:S01]  /*04c0*/  IMAD.WIDE.U32 R8, R29, 0x8, R8 ;  /* 0x000000081d087825 */ /* 0x010fe200078e0008 */
[----:B------:R-:W-:Y:S07]  /*04d0*/  @!P3 BRA `(.L_x_6) ;  /* 0x0000001400acb947 */ /* 0x000fee0003800000 */
[----:B------:R-:W-:Y:S01]  /*04e0*/  ISETP.NE.AND P3, PT, R26, RZ, PT ;  /* 0x000000ff1a00720c */ /* 0x000fe20003f65270 */
[----:B------:R-:W-:-:S12]  /*04f0*/  IMAD.MOV.U32 R41, RZ, RZ, RZ ;  /* 0x000000ffff297224 */ /* 0x000fd800078e00ff */
[----:B------:R-:W-:Y:S05]  /*0500*/  @!P3 BRA `(.L_x_7) ;  /* 0x0000000c00bcb947 */ /* 0x000fea0003800000 */
[----:B------:R-:W-:Y:S01]  /*0510*/  BSSY.RECONVERGENT B5, `(.L_x_8) ;  /* 0x00000ed000057945 */ /* 0x000fe20003800200 */
[----:B------:R-:W-:-:S07]  /*0520*/  IMAD.MOV.U32 R26, RZ, RZ, RZ ;  /* 0x000000ffff1a7224 */ /* 0x000fce00078e00ff */
.L_x_17:
[----:B0-----:R-:W0:Y:S01]  /*0530*/  LDC.64 R36, c[0x0][0x3b8] ;  /* 0x0000ee00ff247b82 */ /* 0x001e220000000a00 */
[----:B------:R-:W-:Y:S01]  /*0540*/  IMAD R28, R16, R26, RZ ;  /* 0x0000001a101c7224 */ /* 0x000fe200078e02ff */
[----:B-1----:R-:W-:Y:S02]  /*0550*/  R2UR UR4, R50 ;  /* 0x00000000320472ca */ /* 0x002fe400000e0000 */
[C---:B------:R-:W-:Y:S01]  /*0560*/  R2UR UR5, R51.reuse ;  /* 0x00000000330572ca */ /* 0x040fe200000e0000 */
[----:B------:R-:W-:Y:S01]  /*0570*/  IMAD.IADD R29, R28, 0x1, R23 ;  /* 0x000000011c1d7824 */ /* 0x000fe200078e0217 */
[----:B------:R-:W-:Y:S02]  /*0580*/  @P2 R2UR UR6, R50 ;  /* 0x00000000320622ca */ /* 0x000fe400000e0000 */
[----:B------:R-:W-:Y:S01]  /*0590*/  @P2 R2UR UR7, R51 ;  /* 0x00000000330722ca */ /* 0x000fe200000e0000 */
[----:B------:R-:W1:Y:S01]  /*05a0*/  LDC.64 R46, c[0x0][0x380] ;  /* 0x0000e000ff2e7b82 */ /* 0x000e620000000a00 */
[----:B------:R-:W-:-:S07]  /*05b0*/  IMAD.MOV.U32 R38, RZ, RZ, 0x1 ;  /* 0x00000001ff267424 */ /* 0x000fce00078e00ff */
[----:B------:R-:W2:Y:S04]  /*05c0*/  LDC.64 R42, c[0x0][0x388] ;  /* 0x0000e200ff2a7b82 */ /* 0x000ea80000000a00 */
[----:B------:R-:W3:Y:S01]  /*05d0*/  @P2 LDG.E.64 R30, desc[UR6][R18.64+-0x8] ;  /* 0xfffff806121e2981 */ /* 0x000ee2000c1e1b00 */
[----:B0-----:R-:W-:-:S06]  /*05e0*/  IMAD.WIDE.U32 R36, R29, 0x8, R36 ;  /* 0x000000081d247825 */ /* 0x001fcc00078e0024 */
[----:B------:R-:W2:Y:S01]  /*05f0*/  LDG.E.64 R36, desc[UR4][R36.64] ;  /* 0x0000000424247981 */ /* 0x000ea2000c1e1b00 */
[----:B------:R-:W-:Y:S02]  /*0600*/  @P5 R2UR UR4, R50 ;  /* 0x00000000320452ca */ /* 0x000fe400000e0000 */
[----:B------:R-:W-:-:S13]  /*0610*/  @P5 R2UR UR5, R51 ;  /* 0x00000000330552ca */ /* 0x000fda00000e0000 */
[----:B------:R-:W4:Y:S01]  /*0620*/  @P5 LDG.E.64 R6, desc[UR4][R12.64] ;  /* 0x000000040c065981 */ /* 0x000f22000c1e1b00 */
[C---:B------:R-:W-:Y:S02]  /*0630*/  @P1 R2UR UR4, R50.reuse ;  /* 0x00000000320412ca */ /* 0x040fe400000e0000 */
[C---:B------:R-:W-:Y:S02]  /*0640*/  @P1 R2UR UR5, R51.reuse ;  /* 0x00000000330512ca */ /* 0x040fe400000e0000 */
[----:B------:R-:W-:Y:S02]  /*0650*/  @P0 R2UR UR6, R50 ;  /* 0x00000000320602ca */ /* 0x000fe400000e0000 */
[----:B------:R-:W-:-:S09]  /*0660*/  @P0 R2UR UR7, R51 ;  /* 0x00000000330702ca */ /* 0x000fd200000e0000 */
[----:B------:R-:W5:Y:S01]  /*0670*/  @P1 LDG.E.64 R32, desc[UR4][R10.64] ;  /* 0x000000040a201981 */ /* 0x000f62000c1e1b00 */
[----:B------:R-:W0:Y:S03]  /*0680*/  LDCU UR4, c[0x0][0x384] ;  /* 0x00007080ff0477ac */ /* 0x000e260008000800 */
[----:B------:R-:W5:Y:S01]  /*0690*/  @P0 LDG.E.64 R34, desc[UR6][R14.64+-0x8] ;  /* 0xfffff8060e220981 */ /* 0x000f62000c1e1b00 */
[----:B0-----:R-:W1:Y:S02]  /*06a0*/  MUFU.RCP64H R39, UR4 ;  /* 0x0000000400277d08 */ /* 0x001e640008001800 */
[----:B-1----:R-:W-:-:S08]  /*06b0*/  DFMA R40, R38, -R46, 1 ;  /* 0x3ff000002628742b */ /* 0x002fd0000000082e */
[----:B------:R-:W-:-:S08]  /*06c0*/  DFMA R40, R40, R40, R40 ;  /* 0x000000282828722b */ /* 0x000fd00000000028 */
[----:B------:R-:W-:-:S08]  /*06d0*/  DFMA R40, R38, R40, R38 ;  /* 0x000000282628722b */ /* 0x000fd00000000026 */
[----:B------:R-:W-:-:S08]  /*06e0*/  DFMA R38, R40, -R46, 1 ;  /* 0x3ff000002826742b */ /* 0x000fd0000000082e */
[----:B------:R-:W-:Y:S01]  /*06f0*/  DFMA R38, R40, R38, R40 ;  /* 0x000000262826722b */ /* 0x000fe20000000028 */
[----:B------:R-:W-:Y:S01]  /*0700*/  CS2R R44, SRZ ;  /* 0x00000000002c7805 */ /* 0x000fe2000001ff00 */
[----:B------:R-:W-:Y:S01]  /*0710*/  BSSY.RECONVERGENT B6, `(.L_x_9) ;  /* 0x0000014000067945 */ /* 0x000fe20003800200 */
[----:B--2---:R-:W-:-:S08]  /*0720*/  DMUL R42, R36, R42 ;  /* 0x0000002a242a7228 */ /* 0x004fd00000000000 */
[----:B------:R-:W-:-:S08]  /*0730*/  DMUL R36, R42, R38 ;  /* 0x000000262a247228 */ /* 0x000fd00000000000 */
[----:B------:R-:W-:Y:S02]  /*0740*/  DFMA R40, R36, -R46, R42 ;  /* 0x8000002e2428722b */ /* 0x000fe4000000002a */
[----:B----4-:R-:W-:-:S06]  /*0750*/  @P5 DADD R44, RZ, R6 ;  /* 0x00000000ff2c5229 */ /* 0x010fcc0000000006 */
[----:B------:R-:W-:Y:S02]  /*0760*/  DFMA R6, R38, R40, R36 ;  /* 0x000000282606722b */ /* 0x000fe40000000024 */
[----:B---3--:R-:W-:Y:S01]  /*0770*/  @P2 DADD R44, R44, -R30 ;  /* 0x000000002c2c2229 */ /* 0x008fe2000000081e */
[----:B------:R-:W-:-:S07]  /*0780*/  FSETP.GEU.AND P4, PT, |R43|, 6.5827683646048100446e-37, PT ;  /* 0x036000002b00780b */ /* 0x000fce0003f8e200 */
[----:B------:R-:W-:-:S05]  /*0790*/  FFMA R27, RZ, UR4, R7 ;  /* 0x00000004ff1b7c23 */ /* 0x000fca0008000007 */
[----:B------:R-:W-:Y:S01]  /*07a0*/  FSETP.GT.AND P3, PT, |R27|, 1.469367938527859385e-39, PT ;  /* 0x001000001b00780b */ /* 0x000fe20003f64200 */
[----:B-----5:R-:W-:-:S08]  /*07b0*/  @P1 DADD R44, R44, -R32 ;  /* 0x000000002c2c1229 */ /* 0x020fd00000000820 */
[----:B------:R-:W-:-:S04]  /*07c0*/  @P0 DADD R44, R44, R34 ;  /* 0x000000002c2c0229 */ /* 0x000fc80000000022 */
[----:B------:R-:W-:Y:S07]  /*07d0*/  @P3 BRA P4, `(.L_x_10) ;  /* 0x00000000001c3947 */ /* 0x000fee0002000000 */
[----:B------:R-:W0:Y:S01]  /*07e0*/  LDCU.64 UR4, c[0x0][0x380] ;  /* 0x00007000ff0477ac */ /* 0x000e220008000a00 */
[----:B------:R-:W-:Y:S01]  /*07f0*/  IMAD.MOV.U32 R32, RZ, RZ, R42 ;  /* 0x000000ffff207224 */ /* 0x000fe200078e002a */
[----:B------:R-:W-:Y:S01]  /*0800*/  MOV R42, 0x850 ;  /* 0x00000850002a7802 */ /* 0x000fe20000000f00 */
[----:B------:R-:W-:Y:S02]  /*0810*/  IMAD.MOV.U32 R33, RZ, RZ, R43 ;  /* 0x000000ffff217224 */ /* 0x000fe400078e002b */
[----:B0-----:R-:W-:Y:S02]  /*0820*/  IMAD.U32 R6, RZ, RZ, UR4 ;  /* 0x00000004ff067e24 */ /* 0x001fe4000f8e00ff */
[----:B------:R-:W-:-:S07]  /*0830*/  IMAD.U32 R7, RZ, RZ, UR5 ;  /* 0x00000005ff077e24 */ /* 0x000fce000f8e00ff */
[----:B------:R-:W-:Y:S05]  /*0840*/  CALL.REL.NOINC `($__internal_0_$__cuda_sm20_div_rn_f64_full) ;  /* 0x00000048005c7944 */ /* 0x000fea0003c00000 */
.L_x_10:
[----:B------:R-:W-:Y:S05]  /*0850*/  BSYNC.RECONVERGENT B6 ;  /* 0x0000000000067941 */ /* 0x000fea0003800200 */
.L_x_9:
[----:B------:R-:W-:Y:S01]  /*0860*/  IMAD.IADD R27, R28, 0x1, R21 ;  /* 0x000000011c1b7824 */ /* 0x000fe200078e0215 */
[C---:B------:R-:W-:Y:S01]  /*0870*/  R2UR UR6, R50.reuse ;  /* 0x00000000320672ca */ /* 0x040fe200000e0000 */
[----:B------:R-:W0:Y:S01]  /*0880*/  LDCU UR4, c[0x0][0x3a8] ;  /* 0x00007500ff0477ac */ /* 0x000e220008000800 */
[----:B------:R-:W-:Y:S01]  /*0890*/  R2UR UR7, R51 ;  /* 0x00000000330772ca */ /* 0x000fe200000e0000 */
[----:B------:R-:W-:Y:S01]  /*08a0*/  IMAD R27, R17, R27, R0 ;  /* 0x0000001b111b7224 */ /* 0x000fe200078e0200 */
[----:B------:R-:W-:Y:S01]  /*08b0*/  R2UR UR8, R50 ;  /* 0x00000000320872ca */ /* 0x000fe200000e0000 */
[----:B------:R-:W-:Y:S01]  /*08c0*/  DMUL R44, R6, R44 ;  /* 0x0000002c062c7228 */ /* 0x000fe20000000000 */
[----:B------:R-:W-:Y:S01]  /*08d0*/  R2UR UR9, R51 ;  /* 0x00000000330972ca */ /* 0x000fe200000e0000 */
[----:B------:R-:W-:Y:S01]  /*08e0*/  IMAD.WIDE.U32 R40, R27, 0x8, R4 ;  /* 0x000000081b287825 */ /* 0x000fe200078e0004 */
[----:B------:R-:W-:Y:S01]  /*08f0*/  ISETP.NE.AND P3, PT, R23, RZ, PT ;  /* 0x000000ff1700720c */ /* 0x000fe20003f65270 */
[----:B------:R-:W1:Y:S06]  /*0900*/  LDC.64 R42, c[0x0][0x388] ;  /* 0x0000e200ff2a7b82 */ /* 0x000e6c0000000a00 */
[----:B------:R2:W-:Y:S01]  /*0910*/  ST.E.64 desc[UR6][R40.64], R44 ;  /* 0x0000002c28007985 */ /* 0x0005e2000c101b06 */
[----:B------:R-:W3:Y:S01]  /*0920*/  LDCU.64 UR6, c[0x0][0x3c0] ;  /* 0x00007800ff0677ac */ /* 0x000ee20008000a00 */
[----:B------:R-:W4:Y:S02]  /*0930*/  LDC.64 R38, c[0x0][0x380] ;  /* 0x0000e000ff267b82 */ /* 0x000f240000000a00 */
[----:B------:R-:W4:Y:S01]  /*0940*/  LDG.E.64 R6, desc[UR8][R8.64] ;  /* 0x0000000808067981 */ /* 0x000f22000c1e1b00 */
[C---:B0-----:R-:W-:Y:S01]  /*0950*/  ISETP.GE.AND P4, PT, R26.reuse, UR4, PT ;  /* 0x000000041a007c0c */ /* 0x041fe2000bf86270 */
[C---:B------:R-:W-:Y:S01]  /*0960*/  IMAD R30, R26.reuse, UR4, RZ ;  /* 0x000000041a1e7c24 */ /* 0x040fe2000f8e02ff */
[----:B------:R-:W-:-:S02]  /*0970*/  ISETP.EQ.OR P3, PT, R26, RZ, !P3 ;  /* 0x000000ff1a00720c */ /* 0x000fc40005f62670 */
[----:B------:R-:W-:Y:S02]  /*0980*/  ISETP.EQ.OR P4, PT, R23, RZ, P4 ;  /* 0x000000ff1700720c */ /* 0x000fe40002782670 */
[----:B------:R-:W-:Y:S02]  /*0990*/  SHF.R.S32.HI R27, RZ, 0x1f, R23 ;  /* 0x0000001fff1b7819 */ /* 0x000fe40000011417 */
[----:B------:R-:W-:-:S04]  /*09a0*/  IADD3 R32, P6, PT, R30, R23, RZ ;  /* 0x000000171e207210 */ /* 0x000fc80007fde0ff */
[----:B------:R-:W-:Y:S02]  /*09b0*/  LEA.HI.X.SX32 R33, R30, R27, 0x1, P6 ;  /* 0x0000001b1e217211 */ /* 0x000fe400030f0eff */
[----:B---3--:R-:W-:Y:S01]  /*09c0*/  LEA R34, P6, R32, UR6, 0x3 ;  /* 0x0000000620227c11 */ /* 0x008fe2000f8c18ff */
[----:B------:R-:W-:Y:S01]  /*09d0*/  @!P3 VIADD R31, R26, 0xffffffff ;  /* 0xffffffff1a1fb836 */ /* 0x000fe20000000000 */
[----:B------:R-:W-:Y:S02]  /*09e0*/  @!P3 R2UR UR5, R51 ;  /* 0x000000003305b2ca */ /* 0x000fe400000e0000 */
[----:B------:R-:W-:Y:S01]  /*09f0*/  @!P4 R2UR UR8, R50 ;  /* 0x000000003208c2ca */ /* 0x000fe200000e0000 */
[----:B------:R-:W-:Y:S01]  /*0a00*/  @!P3 IMAD R30, R31, UR4, RZ ;  /* 0x000000041f1ebc24 */ /* 0x000fe2000f8e02ff */
[----:B------:R-:W-:Y:S02]  /*0a10*/  @!P4 R2UR UR9, R51 ;  /* 0x000000003309c2ca */ /* 0x000fe400000e0000 */
[----:B------:R-:W-:-:S02]  /*0a20*/  LEA.HI.X R35, R32, UR7, R33, 0x3, P6 ;  /* 0x0000000720237c11 */ /* 0x000fc4000b0f1c21 */
[----:B------:R-:W-:Y:S02]  /*0a30*/  @!P3 IADD3 R31, P6, PT, R30, R23, RZ ;  /* 0x000000171e1fb210 */ /* 0x000fe40007fde0ff */
[----:B------:R-:W-:Y:S02]  /*0a40*/  @!P3 R2UR UR4, R50 ;  /* 0x000000003204b2ca */ /* 0x000fe400000e0000 */
[----:B------:R-:W-:Y:S02]  /*0a50*/  @!P3 LEA.HI.X.SX32 R32, R30, R27, 0x1, P6 ;  /* 0x0000001b1e20b211 */ /* 0x000fe400030f0eff */
[----:B------:R-:W-:-:S03]  /*0a60*/  @!P3 LEA R30, P6, R31, UR6, 0x3 ;  /* 0x000000061f1ebc11 */ /* 0x000fc6000f8c18ff */
[----:B------:R-:W3:Y:S01]  /*0a70*/  @!P4 LDG.E.64 R46, desc[UR8][R34.64+-0x8] ;  /* 0xfffff808222ec981 */ /* 0x000ee2000c1e1b00 */
[----:B------:R-:W-:-:S06]  /*0a80*/  @!P3 LEA.HI.X R31, R31, UR7, R32, 0x3, P6 ;  /* 0x000000071f1fbc11 */ /* 0x000fcc000b0f1c20 */
[----:B------:R-:W5:Y:S01]  /*0a90*/  @!P3 LDG.E.64 R30, desc[UR4][R30.64+-0x8] ;  /* 0xfffff8041e1eb981 */ /* 0x000f62000c1e1b00 */
[----:B------:R-:W0:Y:S01]  /*0aa0*/  LDCU UR4, c[0x0][0x38c] ;  /* 0x00007180ff0477ac */ /* 0x000e220008000800 */
[----:B------:R-:W-:Y:S01]  /*0ab0*/  IMAD.MOV.U32 R32, RZ, RZ, 0x1 ;  /* 0x00000001ff207424 */ /* 0x000fe200078e00ff */
[----:B------:R-:W-:Y:S01]  /*0ac0*/  CS2R R54, SRZ ;  /* 0x0000000000367805 */ /* 0x000fe2000001ff00 */
[----:B------:R-:W-:Y:S01]  /*0ad0*/  BSSY.RECONVERGENT B6, `(.L_x_11) ;  /* 0x0000018000067945 */ /* 0x000fe20003800200 */
[----:B0-----:R-:W1:Y:S03]  /*0ae0*/  MUFU.RCP64H R33, UR4 ;  /* 0x0000000400217d08 */ /* 0x001e660008001800 */
[----:B-1----:R-:W-:-:S08]  /*0af0*/  DFMA R36, R32, -R42, 1 ;  /* 0x3ff000002024742b */ /* 0x002fd0000000082a */
[----:B------:R-:W-:-:S08]  /*0b00*/  DFMA R36, R36, R36, R36 ;  /* 0x000000242424722b */ /* 0x000fd00000000024 */
[----:B------:R-:W-:-:S08]  /*0b10*/  DFMA R36, R32, R36, R32 ;  /* 0x000000242024722b */ /* 0x000fd00000000020 */
[----:B------:R-:W-:-:S08]  /*0b20*/  DFMA R32, R36, -R42, 1 ;  /* 0x3ff000002420742b */ /* 0x000fd0000000082a */
[----:B------:R-:W-:Y:S02]  /*0b30*/  DFMA R32, R36, R32, R36 ;  /* 0x000000202420722b */ /* 0x000fe40000000024 */
[----:B----4-:R-:W-:-:S08]  /*0b40*/  DMUL R38, R6, R38 ;  /* 0x0000002606267228 */ /* 0x010fd00000000000 */
[----:B------:R-:W-:Y:S02]  /*0b50*/  DMUL R6, R38, R32 ;  /* 0x0000002026067228 */ /* 0x000fe40000000000 */
[----:B------:R-:W-:-:S06]  /*0b60*/  FSETP.GEU.AND P6, PT, |R39|, 6.5827683646048100446e-37, PT ;  /* 0x036000002700780b */ /* 0x000fcc0003fce200 */
[----:B------:R-:W-:-:S08]  /*0b70*/  DFMA R36, R6, -R42, R38 ;  /* 0x8000002a0624722b */ /* 0x000fd00000000026 */
[----:B------:R-:W-:-:S10]  /*0b80*/  DFMA R6, R32, R36, R6 ;  /* 0x000000242006722b */ /* 0x000fd40000000006 */
[----:B------:R-:W-:Y:S01]  /*0b90*/  FFMA R32, RZ, UR4, R7 ;  /* 0x00000004ff207c23 */ /* 0x000fe20008000007 */
[----:B---3--:R-:W-:-:S04]  /*0ba0*/  @!P4 DADD R54, RZ, -R46 ;  /* 0x00000000ff36c229 */ /* 0x008fc8000000082e */
[----:B------:R-:W-:-:S04]  /*0bb0*/  FSETP.GT.AND P4, PT, |R32|, 1.469367938527859385e-39, PT ;  /* 0x001000002000780b */ /* 0x000fc80003f84200 */
[----:B-----5:R-:W-:-:S09]  /*0bc0*/  @!P3 DADD R54, R54, R30 ;  /* 0x000000003636b229 */ /* 0x020fd2000000001e */
[----:B--2---:R-:W-:Y:S05]  /*0bd0*/  @P4 BRA P6, `(.L_x_12) ;  /* 0x00000000001c4947 */ /* 0x004fea0003000000 */
[----:B------:R-:W0:Y:S01]  /*0be0*/  LDCU.64 UR4, c[0x0][0x388] ;  /* 0x00007100ff0477ac */ /* 0x000e220008000a00 */
[----:B------:R-:W-:Y:S01]  /*0bf0*/  IMAD.MOV.U32 R32, RZ, RZ, R38 ;  /* 0x000000ffff207224 */ /* 0x000fe200078e0026 */
[----:B------:R-:W-:Y:S01]  /*0c00*/  MOV R42, 0xc50 ;  /* 0x00000c50002a7802 */ /* 0x000fe20000000f00 */
[----:B------:R-:W-:Y:S02]  /*0c10*/  IMAD.MOV.U32 R33, RZ, RZ, R39 ;  /* 0x000000ffff217224 */ /* 0x000fe400078e0027 */
[----:B0-----:R-:W-:Y:S02]  /*0c20*/  IMAD.U32 R6, RZ, RZ, UR4 ;  /* 0x00000004ff067e24 */ /* 0x001fe4000f8e00ff */
[----:B------:R-:W-:-:S07]  /*0c30*/  IMAD.U32 R7, RZ, RZ, UR5 ;  /* 0x00000005ff077e24 */ /* 0x000fce000f8e00ff */
[----:B------:R-:W-:Y:S05]  /*0c40*/  CALL.REL.NOINC `($__internal_0_$__cuda_sm20_div_rn_f64_full) ;  /* 0x00000044005c7944 */ /* 0x000fea0003c00000 */
.L_x_12:
[----:B------:R-:W-:Y:S05]  /*0c50*/  BSYNC.RECONVERGENT B6 ;  /* 0x0000000000067941 */ /* 0x000fea0003800200 */
.L_x_11:
[----:B------:R-:W0:Y:S01]  /*0c60*/  LDC.64 R42, c[0x0][0x3b8] ;  /* 0x0000ee00ff2a7b82 */ /* 0x000e220000000a00 */
[----:B------:R-:W-:Y:S01]  /*0c70*/  DFMA R6, R6, R54, R44 ;  /* 0x000000360606722b */ /* 0x000fe2000000002c */
[----:B------:R-:W-:Y:S01]  /*0c80*/  R2UR UR4, R50 ;  /* 0x00000000320472ca */ /* 0x000fe200000e0000 */
[----:B------:R-:W-:Y:S01]  /*0c90*/  IMAD.IADD R29, R16, 0x1, R29 ;  /* 0x00000001101d7824 */ /* 0x000fe200078e021d */
[C---:B------:R-:W-:Y:S02]  /*0ca0*/  R2UR UR5, R51.reuse ;  /* 0x00000000330572ca */ /* 0x040fe400000e0000 */
[----:B------:R-:W-:Y:S02]  /*0cb0*/  R2UR UR6, R50 ;  /* 0x00000000320672ca */ /* 0x000fe400000e0000 */
[----:B------:R-:W-:Y:S01]  /*0cc0*/  R2UR UR7, R51 ;  /* 0x00000000330772ca */ /* 0x000fe200000e0000 */
[----:B------:R-:W-:Y:S01]  /*0cd0*/  DMUL R6, R6, R2 ;  /* 0x0000000206067228 */ /* 0x000fe20000000000 */
[----:B------:R-:W1:Y:S07]  /*0ce0*/  LDC.64 R46, c[0x0][0x380] ;  /* 0x0000e000ff2e7b82 */ /* 0x000e6e0000000a00 */
[----:B------:R2:W-:Y:S01]  /*0cf0*/  ST.E.64 desc[UR4][R40.64], R6 ;  /* 0x0000000628007985 */ /* 0x0005e2000c101b04 */
[----:B0-----:R-:W-:-:S06]  /*0d00*/  IMAD.WIDE.U32 R42, R29, 0x8, R42 ;  /* 0x000000081d2a7825 */ /* 0x001fcc00078e002a */
[----:B------:R-:W3:Y:S01]  /*0d10*/  LDG.E.64 R42, desc[UR6][R42.64] ;  /* 0x000000062a2a7981 */ /* 0x000ee2000c1e1b00 */
[C---:B------:R-:W-:Y:S01]  /*0d20*/  @P5 R2UR UR4, R50.reuse ;  /* 0x00000000320452ca */ /* 0x040fe200000e0000 */
[----:B--2---:R-:W3:Y:S01]  /*0d30*/  LDC.64 R6, c[0x0][0x388] ;  /* 0x0000e200ff067b82 */ /* 0x004ee20000000a00 */
[C---:B------:R-:W-:Y:S02]  /*0d40*/  @P5 R2UR UR5, R51.reuse ;  /* 0x00000000330552ca */ /* 0x040fe400000e0000 */
[----:B------:R-:W-:Y:S02]  /*0d50*/  @P2 R2UR UR6, R50 ;  /* 0x00000000320622ca */ /* 0x000fe400000e0000 */
[----:B------:R-:W-:-:S09]  /*0d60*/  @P2 R2UR UR7, R51 ;  /* 0x00000000330722ca */ /* 0x000fd200000e0000 */
[----:B------:R-:W2:Y:S01]  /*0d70*/  @P5 LDG.E.64 R30, desc[UR4][R12.64] ;  /* 0x000000040c1e5981 */ /* 0x000ea2000c1e1b00 */
[C---:B------:R-:W-:Y:S02]  /*0d80*/  @P1 R2UR UR4, R50.reuse ;  /* 0x00000000320412ca */ /* 0x040fe400000e0000 */
[C---:B------:R-:W-:Y:S01]  /*0d90*/  @P1 R2UR UR5, R51.reuse ;  /* 0x00000000330512ca */ /* 0x040fe200000e0000 */
[----:B------:R-:W4:Y:S01]  /*0da0*/  @P2 LDG.E.64 R32, desc[UR6][R18.64+-0x8] ;  /* 0xfffff80612202981 */ /* 0x000f22000c1e1b00 */
[----:B------:R-:W-:Y:S02]  /*0db0*/  @P0 R2UR UR6, R50 ;  /* 0x00000000320602ca */ /* 0x000fe400000e0000 */
[----:B------:R-:W-:-:S09]  /*0dc0*/  @P0 R2UR UR7, R51 ;  /* 0x00000000330702ca */ /* 0x000fd200000e0000 */
[----:B------:R-:W5:Y:S01]  /*0dd0*/  @P1 LDG.E.64 R36, desc[UR4][R10.64] ;  /* 0x000000040a241981 */ /* 0x000f62000c1e1b00 */
[----:B------:R-:W0:Y:S03]  /*0de0*/  LDCU UR4, c[0x0][0x384] ;  /* 0x00007080ff0477ac */ /* 0x000e260008000800 */
[----:B------:R-:W5:Y:S01]  /*0df0*/  @P0 LDG.E.64 R38, desc[UR6][R14.64+-0x8] ;  /* 0xfffff8060e260981 */ /* 0x000f62000c1e1b00 */
[----:B------:R-:W-:Y:S01]  /*0e00*/  IMAD.MOV.U32 R40, RZ, RZ, 0x1 ;  /* 0x00000001ff287424 */ /* 0x000fe200078e00ff */
[----:B------:R-:W-:Y:S01]  /*0e10*/  BSSY.RECONVERGENT B6, `(.L_x_13) ;  /* 0x000001e000067945 */ /* 0x000fe20003800200 */
[----:B------:R-:W-:Y:S01]  /*0e20*/  ISETP.NE.AND P4, PT, R23, RZ, PT ;  /* 0x000000ff1700720c */ /* 0x000fe20003f85270 */
[----:B0-----:R-:W1:Y:S03]  /*0e30*/  MUFU.RCP64H R41, UR4 ;  /* 0x0000000400297d08 */ /* 0x001e660008001800 */
[----:B-1----:R-:W-:-:S08]  /*0e40*/  DFMA R44, R40, -R46, 1 ;  /* 0x3ff00000282c742b */ /* 0x002fd0000000082e */
[----:B------:R-:W-:-:S08]  /*0e50*/  DFMA R44, R44, R44, R44 ;  /* 0x0000002c2c2c722b */ /* 0x000fd0000000002c */
[----:B------:R-:W-:-:S08]  /*0e60*/  DFMA R44, R40, R44, R40 ;  /* 0x0000002c282c722b */ /* 0x000fd00000000028 */
[----:B------:R-:W-:-:S08]  /*0e70*/  DFMA R40, R44, -R46, 1 ;  /* 0x3ff000002c28742b */ /* 0x000fd0000000082e */
[----:B------:R-:W-:Y:S01]  /*0e80*/  DFMA R48, R44, R40, R44 ;  /* 0x000000282c30722b */ /* 0x000fe2000000002c */
[----:B------:R-:W-:Y:S01]  /*0e90*/  CS2R R44, SRZ ;  /* 0x00000000002c7805 */ /* 0x000fe2000001ff00 */
[----:B---3--:R-:W-:-:S08]  /*0ea0*/  DMUL R42, R42, R6 ;  /* 0x000000062a2a7228 */ /* 0x008fd00000000000 */
[----:B------:R-:W-:Y:S02]  /*0eb0*/  DMUL R6, R48, R42 ;  /* 0x0000002a30067228 */ /* 0x000fe40000000000 */
[----:B------:R-:W-:-:S06]  /*0ec0*/  FSETP.GEU.AND P6, PT, |R43|, 6.5827683646048100446e-37, PT ;  /* 0x036000002b00780b */ /* 0x000fcc0003fce200 */
[----:B------:R-:W-:Y:S02]  /*0ed0*/  DFMA R40, R6, -R46, R42 ;  /* 0x8000002e0628722b */ /* 0x000fe4000000002a */
[----:B--2---:R-:W-:Y:S01]  /*0ee0*/  @P5 DADD R44, RZ, R30 ;  /* 0x00000000ff2c5229 */ /* 0x004fe2000000001e */
[----:B------:R-:W-:-:S05]  /*0ef0*/  IADD3 R30, PT, PT, R16, R28, R21 ;  /* 0x0000001c101e7210 */ /* 0x000fca0007ffe015 */
[----:B------:R-:W-:Y:S02]  /*0f00*/  DFMA R6, R48, R40, R6 ;  /* 0x000000283006722b */ /* 0x000fe40000000006 */
[----:B----4-:R-:W-:Y:S01]  /*0f10*/  @P2 DADD R44, R44, -R32 ;  /* 0x000000002c2c2229 */ /* 0x010fe20000000820 */
[----:B------:R-:W-:-:S07]  /*0f20*/  IMAD R41, R17, R30, RZ ;  /* 0x0000001e11297224 */ /* 0x000fce00078e02ff */
[----:B------:R-:W-:Y:S01]  /*0f30*/  FFMA R29, RZ, UR4, R7 ;  /* 0x00000004ff1d7c23 */ /* 0x000fe20008000007 */
[----:B-----5:R-:W-:-:S04]  /*0f40*/  @P1 DADD R44, R44, -R36 ;  /* 0x000000002c2c1229 */ /* 0x020fc80000000824 */
[----:B------:R-:W-:-:S04]  /*0f50*/  FSETP.GT.AND P3, PT, |R29|, 1.469367938527859385e-39, PT ;  /* 0x001000001d00780b */ /* 0x000fc80003f64200 */
[----:B------:R-:W-:-:S09]  /*0f60*/  @P0 DADD R44, R44, R38 ;  /* 0x000000002c2c0229 */ /* 0x000fd20000000026 */
[----:B------:R-:W-:Y:S05]  /*0f70*/  @P3 BRA P6, `(.L_x_14) ;  /* 0x00000000001c3947 */ /* 0x000fea0003000000 */
[----:B------:R-:W0:Y:S01]  /*0f80*/  LDCU.64 UR4, c[0x0][0x380] ;  /* 0x00007000ff0477ac */ /* 0x000e220008000a00 */
[----:B------:R-:W-:Y:S01]  /*0f90*/  IMAD.MOV.U32 R32, RZ, RZ, R42 ;  /* 0x000000ffff207224 */ /* 0x000fe200078e002a */
[----:B------:R-:W-:Y:S01]  /*0fa0*/  MOV R42, 0xff0 ;  /* 0x00000ff0002a7802 */ /* 0x000fe20000000f00 */
[----:B------:R-:W-:Y:S02]  /*0fb0*/  IMAD.MOV.U32 R33, RZ, RZ, R43 ;  /* 0x000000ffff217224 */ /* 0x000fe400078e002b */
[----:B0-----:R-:W-:Y:S02]  /*0fc0*/  IMAD.U32 R6, RZ, RZ, UR4 ;  /* 0x00000004ff067e24 */ /* 0x001fe4000f8e00ff */
[----:B------:R-:W-:-:S07]  /*0fd0*/  IMAD.U32 R7, RZ, RZ, UR5 ;  /* 0x00000005ff077e24 */ /* 0x000fce000f8e00ff */
[----:B------:R-:W-:Y:S05]  /*0fe0*/  CALL.REL.NOINC `($__internal_0_$__cuda_sm20_div_rn_f64_full) ;  /* 0x0000004000747944 */ /* 0x000fea0003c00000 */
.L_x_14:
[----:B------:R-:W-:Y:S05]  /*0ff0*/  BSYNC.RECONVERGENT B6 ;  /* 0x0000000000067941 */ /* 0x000fea0003800200 */
.L_x_13:
[----:B------:R-:W0:Y:S01]  /*1000*/  LDCU UR4, c[0x0][0x3a8] ;  /* 0x00007500ff0477ac */ /* 0x000e220008000800 */
[----:B------:R-:W-:Y:S01]  /*1010*/  VIADD R29, R26, 0x1 ;  /* 0x000000011a1d7836 */ /* 0x000fe20000000000 */
[C---:B------:R-:W-:Y:S01]  /*1020*/  R2UR UR5, R51.reuse ;  /* 0x00000000330572ca */ /* 0x040fe200000e0000 */
[----:B------:R-:W-:Y:S01]  /*1030*/  IMAD.IADD R41, R0, 0x1, R41 ;  /* 0x0000000100297824 */ /* 0x000fe200078e0229 */
[----:B------:R-:W-:Y:S01]  /*1040*/  R2UR UR6, R50 ;  /* 0x00000000320672ca */ /* 0x000fe200000e0000 */
[----:B------:R-:W-:Y:S01]  /*1050*/  DMUL R44, R6, R44 ;  /* 0x0000002c062c7228 */ /* 0x000fe20000000000 */
[----:B------:R-:W-:Y:S01]  /*1060*/  R2UR UR7, R51 ;  /* 0x00000000330772ca */ /* 0x000fe200000e0000 */
[----:B------:R-:W-:Y:S01]  /*1070*/  IMAD.WIDE.U32 R40, R41, 0x8, R4 ;  /* 0x0000000829287825 */ /* 0x000fe200078e0004 */
[----:B------:R-:W1:Y:S08]  /*1080*/  LDC.64 R36, c[0x0][0x388] ;  /* 0x0000e200ff247b82 */ /* 0x000e700000000a00 */
[----:B------:R-:W2:Y:S01]  /*1090*/  LDC.64 R32, c[0x0][0x380] ;  /* 0x0000e000ff207b82 */ /* 0x000ea20000000a00 */
[----:B0-----:R-:W-:-:S02]  /*10a0*/  ISETP.GE.AND P3, PT, R29, UR4, PT ;  /* 0x000000041d007c0c */ /* 0x001fc4000bf66270 */
[----:B------:R-:W-:Y:S02]  /*10b0*/  R2UR UR4, R50 ;  /* 0x00000000320472ca */ /* 0x000fe400000e0000 */
[----:B------:R-:W-:-:S11]  /*10c0*/  ISETP.EQ.OR P3, PT, R23, RZ, P3 ;  /* 0x000000ff1700720c */ /* 0x000fd60001f62670 */
[----:B------:R0:W-:Y:S02]  /*10d0*/  ST.E.64 desc[UR4][R40.64], R44 ;  /* 0x0000002c28007985 */ /* 0x0001e4000c101b04 */
[----:B------:R-:W3:Y:S02]  /*10e0*/  @!P3 LDC.64 R30, c[0x0][0x3c0] ;  /* 0x0000f000ff1ebb82 */ /* 0x000ee40000000a00 */
[----:B------:R-:W2:Y:S01]  /*10f0*/  LDG.E.64 R6, desc[UR6][R8.64] ;  /* 0x0000000608067981 */ /* 0x000ea2000c1e1b00 */
[----:B------:R-:W-:Y:S02]  /*1100*/  @!P3 LOP3.LUT R29, RZ, R26, RZ, 0x33, !PT ;  /* 0x0000001aff1db212 */ /* 0x000fe400078e33ff */
[----:B------:R-:W-:Y:S02]  /*1110*/  @!P3 R2UR UR4, R50 ;  /* 0x000000003204b2ca */ /* 0x000fe400000e0000 */
[----:B------:R-:W-:Y:S02]  /*1120*/  @!P3 IADD3 R28, PT, PT, R29, R28, R16 ;  /* 0x0000001c1d1cb210 */ /* 0x000fe40007ffe010 */
[----:B------:R-:W-:-:S02]  /*1130*/  @!P3 R2UR UR5, R51 ;  /* 0x000000003305b2ca */ /* 0x000fc400000e0000 */
[----:B------:R-:W-:Y:S02]  /*1140*/  @!P3 IADD3 R29, P6, PT, R28, R23, RZ ;  /* 0x000000171c1db210 */ /* 0x000fe40007fde0ff */
[----:B------:R-:W-:Y:S02]  /*1150*/  @P4 R2UR UR6, R50 ;  /* 0x00000000320642ca */ /* 0x000fe400000e0000 */
[----:B------:R-:W-:Y:S02]  /*1160*/  @!P3 LEA.HI.X.SX32 R28, R28, R27, 0x1, P6 ;  /* 0x0000001b1c1cb211 */ /* 0x000fe400030f0eff */
[----:B------:R-:W-:Y:S02]  /*1170*/  @P4 R2UR UR7, R51 ;  /* 0x00000000330742ca */ /* 0x000fe400000e0000 */
[----:B---3--:R-:W-:-:S04]  /*1180*/  @!P3 LEA R30, P6, R29, R30, 0x3 ;  /* 0x0000001e1d1eb211 */ /* 0x008fc800078c18ff */
[----:B------:R-:W-:-:S07]  /*1190*/  @!P3 LEA.HI.X R31, R29, R31, R28, 0x3, P6 ;  /* 0x0000001f1d1fb211 */ /* 0x000fce00030f1c1c */
[----:B------:R-:W3:Y:S04]  /*11a0*/  @P4 LDG.E.64 R34, desc[UR6][R34.64+-0x8] ;  /* 0xfffff80622224981 */ /* 0x000ee8000c1e1b00 */
[----:B------:R-:W4:Y:S01]  /*11b0*/  @!P3 LDG.E.64 R30, desc[UR4][R30.64+-0x8] ;  /* 0xfffff8041e1eb981 */ /* 0x000f22000c1e1b00 */
[----:B------:R-:W5:Y:S01]  /*11c0*/  LDCU UR4, c[0x0][0x38c] ;  /* 0x00007180ff0477ac */ /* 0x000f620008000800 */
[----:B------:R-:W-:Y:S01]  /*11d0*/  IMAD.MOV.U32 R28, RZ, RZ, 0x1 ;  /* 0x00000001ff1c7424 */ /* 0x000fe200078e00ff */
[----:B-----5:R-:W1:Y:S05]  /*11e0*/  MUFU.RCP64H R29, UR4 ;  /* 0x00000004001d7d08 */ /* 0x020e6a0008001800 */
[----:B-1----:R-:W-:-:S08]  /*11f0*/  DFMA R38, R28, -R36, 1 ;  /* 0x3ff000001c26742b */ /* 0x002fd00000000824 */
[----:B------:R-:W-:-:S08]  /*1200*/  DFMA R38, R38, R38, R38 ;  /* 0x000000262626722b */ /* 0x000fd00000000026 */
[----:B------:R-:W-:-:S08]  /*1210*/  DFMA R38, R28, R38, R28 ;  /* 0x000000261c26722b */ /* 0x000fd0000000001c */
[----:B------:R-:W-:-:S08]  /*1220*/  DFMA R28, R38, -R36, 1 ;  /* 0x3ff00000261c742b */ /* 0x000fd00000000824 */
[----:B------:R-:W-:Y:S01]  /*1230*/  DFMA R38, R38, R28, R38 ;  /* 0x0000001c2626722b */ /* 0x000fe20000000026 */
[----:B------:R-:W-:Y:S01]  /*1240*/  BSSY.RECONVERGENT B6, `(.L_x_15) ;  /* 0x0000011000067945 */ /* 0x000fe20003800200 */
[----:B--2---:R-:W-:-:S08]  /*1250*/  DMUL R32, R6, R32 ;  /* 0x0000002006207228 */ /* 0x004fd00000000000 */
[----:B------:R-:W-:-:S08]  /*1260*/  DMUL R6, R38, R32 ;  /* 0x0000002026067228 */ /* 0x000fd00000000000 */
[----:B------:R-:W-:-:S08]  /*1270*/  DFMA R28, R6, -R36, R32 ;  /* 0x80000024061c722b */ /* 0x000fd00000000020 */
[----:B------:R-:W-:Y:S01]  /*1280*/  DFMA R6, R38, R28, R6 ;  /* 0x0000001c2606722b */ /* 0x000fe20000000006 */
[----:B------:R-:W-:Y:S02]  /*1290*/  CS2R R28, SRZ ;  /* 0x00000000001c7805 */ /* 0x000fe4000001ff00 */
[----:B------:R-:W-:-:S07]  /*12a0*/  FSETP.GEU.AND P6, PT, |R33|, 6.5827683646048100446e-37, PT ;  /* 0x036000002100780b */ /* 0x000fce0003fce200 */
[----:B------:R-:W-:Y:S01]  /*12b0*/  FFMA R27, RZ, UR4, R7 ;  /* 0x00000004ff1b7c23 */ /* 0x000fe20008000007 */
[----:B----4-:R-:W-:-:S04]  /*12c0*/  @!P3 DADD R28, RZ, -R30 ;  /* 0x00000000ff1cb229 */ /* 0x010fc8000000081e */
[----:B------:R-:W-:-:S04]  /*12d0*/  FSETP.GT.AND P3, PT, |R27|, 1.469367938527859385e-39, PT ;  /* 0x001000001b00780b */ /* 0x000fc80003f64200 */
[----:B---3--:R-:W-:-:S09]  /*12e0*/  @P4 DADD R28, R28, R34 ;  /* 0x000000001c1c4229 */ /* 0x008fd20000000022 */
[----:B0-----:R-:W-:Y:S05]  /*12f0*/  @P3 BRA P6, `(.L_x_16) ;  /* 0x0000000000143947 */ /* 0x001fea0003000000 */
[----:B------:R-:W0:Y:S01]  /*1300*/  LDCU.64 UR4, c[0x0][0x388] ;  /* 0x00007100ff0477ac */ /* 0x000e220008000a00 */
[----:B------:R-:W-:Y:S01]  /*1310*/  MOV R42, 0x1350 ;  /* 0x00001350002a7802 */ /* 0x000fe20000000f00 */
[----:B0-----:R-:W-:Y:S02]  /*1320*/  IMAD.U32 R6, RZ, RZ, UR4 ;  /* 0x00000004ff067e24 */ /* 0x001fe4000f8e00ff */
[----:B------:R-:W-:-:S07]  /*1330*/  IMAD.U32 R7, RZ, RZ, UR5 ;  /* 0x00000005ff077e24 */ /* 0x000fce000f8e00ff */
[----:B------:R-:W-:Y:S05]  /*1340*/  CALL.REL.NOINC `($__internal_0_$__cuda_sm20_div_rn_f64_full) ;  /* 0x0000003c009c7944 */ /* 0x000fea0003c00000 */
.L_x_16:
[----:B------:R-:W-:Y:S05]  /*1350*/  BSYNC.RECONVERGENT B6 ;  /* 0x0000000000067941 */ /* 0x000fea0003800200 */
.L_x_15:
[----:B------:R-:W-:Y:S01]  /*1360*/  VIADD R26, R26, 0x2 ;  /* 0x000000021a1a7836 */ /* 0x000fe20000000000 */
[----:B------:R-:W-:Y:S01]  /*1370*/  DFMA R6, R6, R28, R44 ;  /* 0x0000001c0606722b */ /* 0x000fe2000000002c */
[----:B------:R-:W-:Y:S02]  /*1380*/  R2UR UR4, R50 ;  /* 0x00000000320472ca */ /* 0x000fe400000e0000 */
[----:B------:R-:W-:Y:S02]  /*1390*/  R2UR UR5, R51 ;  /* 0x00000000330572ca */ /* 0x000fe400000e0000 */
[----:B------:R-:W-:-:S03]  /*13a0*/  ISETP.NE.AND P3, PT, R26, R25, PT ;  /* 0x000000191a00720c */ /* 0x000fc60003f65270 */
[----:B------:R-:W-:-:S08]  /*13b0*/  DMUL R6, R6, R2 ;  /* 0x0000000206067228 */ /* 0x000fd00000000000 */
[----:B------:R0:W-:Y:S02]  /*13c0*/  ST.E.64 desc[UR4][R40.64], R6 ;  /* 0x0000000628007985 */ /* 0x0001e4000c101b04 */
[----:B------:R-:W-:Y:S05]  /*13d0*/  @P3 BRA `(.L_x_17) ;  /* 0xfffffff000543947 */ /* 0x000fea000383ffff */
[----:B------:R-:W-:Y:S05]  /*13e0*/  BSYNC.RECONVERGENT B5 ;  /* 0x0000000000057941 */ /* 0x000fea0003800200 */
.L_x_8:
[----:B0-----:R-:W-:-:S07]  /*13f0*/  IMAD.MOV.U32 R41, RZ, RZ, R25 ;  /* 0x000000ffff297224 */ /* 0x001fce00078e0019 */
.L_x_7:
[----:B------:R-:W-:-:S13]  /*1400*/  ISETP.NE.AND P3, PT, R22, RZ, PT ;  /* 0x000000ff1600720c */ /* 0x000fda0003f65270 */
[----:B------:R-:W-:Y:S05]  /*1410*/  @P3 BRA `(.L_x_18) ;  /* 0x0000003400683947 */ /* 0x000fea0003800000 */
[----:B------:R-:W0:Y:S01]  /*1420*/  LDC.64 R26, c[0x0][0x3b8] ;  /* 0x0000ee00ff1a7b82 */ /* 0x000e220000000a00 */
        /* <DEDUP_REMOVED lines=14> */
[----:B------:R0:W4:Y:S01]  /*1510*/  @P5 LDG.E.64 R6, desc[UR4][R12.64] ;  /* 0x000000040c065981 */ /* 0x000122000c1e1b00 */
[C---:B------:R-:W-:Y:S02]  /*1520*/  @P1 R2UR UR4, R50.reuse ;  /* 0x00000000320412ca */ /* 0x040fe400000e0000 */
[C---:B------:R-:W-:Y:S02]  /*1530*/  @P1 R2UR UR5, R51.reuse ;  /* 0x00000000330512ca */ /* 0x040fe400000e0000 */
[----:B------:R-:W-:Y:S02]  /*1540*/  @P0 R2UR UR6, R50 ;  /* 0x00000000320602ca */ /* 0x000fe400000e0000 */
[----:B------:R-:W-:-:S09]  /*1550*/  @P0 R2UR UR7, R51 ;  /* 0x00000000330702ca */ /* 0x000fd200000e0000 */
[----:B------:R-:W5:Y:S01]  /*1560*/  @P1 LDG.E.64 R10, desc[UR4][R10.64] ;  /* 0x000000040a0a1981 */ /* 0x000f62000c1e1b00 */
[----:B------:R-:W1:Y:S03]  /*1570*/  LDCU UR4, c[0x0][0x384] ;  /* 0x00007080ff0477ac */ /* 0x000e660008000800 */
[----:B------:R-:W5:Y:S01]  /*1580*/  @P0 LDG.E.64 R14, desc[UR6][R14.64+-0x8] ;  /* 0xfffff8060e0e0981 */ /* 0x000f62000c1e1b00 */
[----:B-1----:R-:W1:Y:S02]  /*1590*/  MUFU.RCP64H R29, UR4 ;  /* 0x00000004001d7d08 */ /* 0x002e640008001800 */
[----:B-1----:R-:W-:-:S08]  /*15a0*/  DFMA R34, R28, -R30, 1 ;  /* 0x3ff000001c22742b */ /* 0x002fd0000000081e */
[----:B------:R-:W-:-:S08]  /*15b0*/  DFMA R34, R34, R34, R34 ;  /* 0x000000222222722b */ /* 0x000fd00000000022 */
[----:B------:R-:W-:-:S08]  /*15c0*/  DFMA R34, R28, R34, R28 ;  /* 0x000000221c22722b */ /* 0x000fd0000000001c */
[----:B0-----:R-:W-:-:S08]  /*15d0*/  DFMA R12, R34, -R30, 1 ;  /* 0x3ff00000220c742b */ /* 0x001fd0000000081e */
        /* <DEDUP_REMOVED lines=10> */
[----:B-----5:R-:W-:Y:S01]  /*1680*/  @P1 DADD R12, R12, -R10 ;  /* 0x000000000c0c1229 */ /* 0x020fe2000000080a */
[----:B------:R-:W-:-:S05]  /*1690*/  FFMA R10, RZ, UR4, R7 ;  /* 0x00000004ff0a7c23 */ /* 0x000fca0008000007 */
[----:B------:R-:W-:Y:S02]  /*16a0*/  FSETP.GT.AND P1, PT, |R10|, 1.469367938527859385e-39, PT ;  /* 0x001000000a00780b */ /* 0x000fe40003f24200 */
[----:B------:R-:W-:-:S11]  /*16b0*/  @P0 DADD R12, R12, R14 ;  /* 0x000000000c0c0229 */ /* 0x000fd6000000000e */
[----:B------:R-:W-:Y:S05]  /*16c0*/  @P1 BRA P2, `(.L_x_20) ;  /* 0x0000000000141947 */ /* 0x000fea0001000000 */
[----:B------:R-:W0:Y:S01]  /*16d0*/  LDCU.64 UR4, c[0x0][0x380] ;  /* 0x00007000ff0477ac */ /* 0x000e220008000a00 */
[----:B------:R-:W-:Y:S01]  /*16e0*/  MOV R42, 0x1720 ;  /* 0x00001720002a7802 */ /* 0x000fe20000000f00 */
[----:B0-----:R-:W-:Y:S02]  /*16f0*/  IMAD.U32 R6, RZ, RZ, UR4 ;  /* 0x00000004ff067e24 */ /* 0x001fe4000f8e00ff */
[----:B------:R-:W-:-:S07]  /*1700*/  IMAD.U32 R7, RZ, RZ, UR5 ;  /* 0x00000005ff077e24 */ /* 0x000fce000f8e00ff */
[----:B------:R-:W-:Y:S05]  /*1710*/  CALL.REL.NOINC `($__internal_0_$__cuda_sm20_div_rn_f64_full) ;  /* 0x0000003800a87944 */ /* 0x000fea0003c00000 */
.L_x_20:
[----:B------:R-:W-:Y:S05]  /*1720*/  BSYNC.RECONVERGENT B5 ;  /* 0x0000000000057941 */ /* 0x000fea0003800200 */
.L_x_19:
[----:B------:R-:W0:Y:S01]  /*1730*/  LDCU UR4, c[0x0][0x3a8] ;  /* 0x00007500ff0477ac */ /* 0x000e220008000800 */
[----:B------:R-:W-:Y:S01]  /*1740*/  IMAD.IADD R10, R40, 0x1, R21 ;  /* 0x00000001280a7824 */ /* 0x000fe200078e0215 */
[C---:B------:R-:W-:Y:S01]  /*1750*/  R2UR UR6, R50.reuse ;  /* 0x00000000320672ca */ /* 0x040fe200000e0000 */
[----:B------:R-:W-:Y:S01]  /*1760*/  DMUL R12, R6, R12 ;  /* 0x0000000c060c7228 */ /* 0x000fe20000000000 */
[----:B------:R-:W-:Y:S01]  /*1770*/  R2UR UR7, R51 ;  /* 0x00000000330772ca */ /* 0x000fe200000e0000 */
[----:B------:R-:W-:Y:S01]  /*1780*/  IMAD R11, R17, R10, R0 ;  /* 0x0000000a110b7224 */ /* 0x000fe200078e0200 */
[----:B------:R-:W-:Y:S01]  /*1790*/  R2UR UR8, R50 ;  /* 0x00000000320872ca */ /* 0x000fe200000e0000 */
[----:B------:R-:W1:Y:S01]  /*17a0*/  LDC.64 R32, c[0x0][0x380] ;  /* 0x0000e000ff207b82 */ /* 0x000e620000000a00 */
[----:B------:R-:W-:Y:S01]  /*17b0*/  R2UR UR9, R51 ;  /* 0x00000000330972ca */ /* 0x000fe200000e0000 */
[----:B------:R-:W-:-:S08]  /*17c0*/  IMAD.WIDE.U32 R10, R11, 0x8, R4 ;  /* 0x000000080b0a7825 */ /* 0x000fd000078e0004 */
[----:B------:R2:W-:Y:S01]  /*17d0*/  ST.E.64 desc[UR6][R10.64], R12 ;  /* 0x0000000c0a007985 */ /* 0x0005e2000c101b06 */
[----:B0-----:R-:W-:-:S03]  /*17e0*/  ISETP.GE.AND P0, PT, R41, UR4, PT ;  /* 0x0000000429007c0c */ /* 0x001fc6000bf06270 */
[----:B------:R-:W1:Y:S01]  /*17f0*/  LDG.E.64 R8, desc[UR8][R8.64] ;  /* 0x0000000808087981 */ /* 0x000e62000c1e1b00 */
[C---:B------:R-:W-:Y:S02]  /*1800*/  ISETP.EQ.OR P1, PT, R23.reuse, RZ, P0 ;  /* 0x000000ff1700720c */ /* 0x040fe40000722670 */
[----:B------:R-:W-:-:S04]  /*1810*/  ISETP.NE.AND P0, PT, R23, RZ, PT ;  /* 0x000000ff1700720c */ /* 0x000fc80003f05270 */
[----:B------:R-:W-:-:S07]  /*1820*/  ISETP.EQ.OR P0, PT, R41, RZ, !P0 ;  /* 0x000000ff2900720c */ /* 0x000fce0004702670 */
[----:B------:R-:W0:Y:S01]  /*1830*/  @!P1 LDC.64 R28, c[0x0][0x3c0] ;  /* 0x0000f000ff1c9b82 */ /* 0x000e220000000a00 */
[----:B------:R-:W-:Y:S01]  /*1840*/  @!P1 IMAD R6, R41, UR4, RZ ;  /* 0x0000000429069c24 */ /* 0x000fe2000f8e02ff */
[----:B------:R-:W-:Y:S02]  /*1850*/  @!P1 SHF.R.S32.HI R19, RZ, 0x1f, R23 ;  /* 0x0000001fff139819 */ /* 0x000fe40000011417 */
[----:B------:R-:W-:Y:S02]  /*1860*/  @!P1 R2UR UR6, R50 ;  /* 0x00000000320692ca */ /* 0x000fe400000e0000 */
[C---:B------:R-:W-:Y:S02]  /*1870*/  @!P1 IADD3 R15, P2, PT, R6.reuse, R23, RZ ;  /* 0x00000017060f9210 */ /* 0x040fe40007f5e0ff */
[----:B------:R-:W3:Y:S01]  /*1880*/  @!P0 LDC.64 R30, c[0x0][0x3c0] ;  /* 0x0000f000ff1e8b82 */ /* 0x000ee20000000a00 */
[----:B------:R-:W-:Y:S02]  /*1890*/  @!P1 R2UR UR7, R51 ;  /* 0x00000000330792ca */ /* 0x000fe400000e0000 */
[----:B------:R-:W-:Y:S01]  /*18a0*/  @!P1 LEA.HI.X.SX32 R26, R6, R19, 0x1, P2 ;  /* 0x00000013061a9211 */ /* 0x000fe200010f0eff */
[----:B------:R-:W-:Y:S01]  /*18b0*/  @!P0 VIADD R7, R41, 0xffffffff ;  /* 0xffffffff29078836 */ /* 0x000fe20000000000 */
[----:B0-----:R-:W-:-:S04]  /*18c0*/  @!P1 LEA R14, P2, R15, R28, 0x3 ;  /* 0x0000001c0f0e9211 */ /* 0x001fc800078418ff */
[----:B------:R-:W-:Y:S01]  /*18d0*/  @!P1 LEA.HI.X R15, R15, R29, R26, 0x3, P2 ;  /* 0x0000001d0f0f9211 */ /* 0x000fe200010f1c1a */
[----:B------:R-:W-:Y:S01]  /*18e0*/  @!P0 IMAD R18, R7, UR4, RZ ;  /* 0x0000000407128c24 */ /* 0x000fe2000f8e02ff */
[----:B------:R-:W-:Y:S01]  /*18f0*/  @!P0 SHF.R.S32.HI R7, RZ, 0x1f, R23 ;  /* 0x0000001fff078819 */ /* 0x000fe20000011417 */
[----:B------:R-:W0:Y:S03]  /*1900*/  LDC.64 R26, c[0x0][0x388] ;  /* 0x0000e200ff1a7b82 */ /* 0x000e260000000a00 */
[----:B------:R-:W4:Y:S01]  /*1910*/  @!P1 LDG.E.64 R14, desc[UR6][R14.64+-0x8] ;  /* 0xfffff8060e0e9981 */ /* 0x000f22000c1e1b00 */
[----:B------:R-:W-:Y:S02]  /*1920*/  @!P0 IADD3 R6, P3, PT, R18, R23, RZ ;  /* 0x0000001712068210 */ /* 0x000fe40007f7e0ff */
[----:B------:R-:W-:Y:S02]  /*1930*/  @!P0 R2UR UR4, R50 ;  /* 0x00000000320482ca */ /* 0x000fe400000e0000 */
[----:B------:R-:W-:-:S02]  /*1940*/  @!P0 R2UR UR5, R51 ;  /* 0x00000000330582ca */ /* 0x000fc400000e0000 */
[----:B------:R-:W-:Y:S02]  /*1950*/  @!P0 LEA.HI.X.SX32 R7, R18, R7, 0x1, P3 ;  /* 0x0000000712078211 */ /* 0x000fe400018f0eff */
[----:B---3--:R-:W-:-:S04]  /*1960*/  @!P0 LEA R18, P2, R6, R30, 0x3 ;  /* 0x0000001e06128211 */ /* 0x008fc800078418ff */
[----:B------:R-:W-:-:S06]  /*1970*/  @!P0 LEA.HI.X R19, R6, R31, R7, 0x3, P2 ;  /* 0x0000001f06138211 */ /* 0x000fcc00010f1c07 */
[----:B------:R-:W3:Y:S01]  /*1980*/  @!P0 LDG.E.64 R18, desc[UR4][R18.64+-0x8] ;  /* 0xfffff80412128981 */ /* 0x000ee2000c1e1b00 */
[----:B------:R-:W5:Y:S01]  /*1990*/  LDCU UR4, c[0x0][0x38c] ;  /* 0x00007180ff0477ac */ /* 0x000f620008000800 */
[----:B------:R-:W-:Y:S01]  /*19a0*/  IMAD.MOV.U32 R6, RZ, RZ, 0x1 ;  /* 0x00000001ff067424 */ /* 0x000fe200078e00ff */
[----:B-----5:R-:W0:Y:S05]  /*19b0*/  MUFU.RCP64H R7, UR4 ;  /* 0x0000000400077d08 */ /* 0x020e2a0008001800 */
[----:B0-----:R-:W-:-:S08]  /*19c0*/  DFMA R28, R6, -R26, 1 ;  /* 0x3ff00000061c742b */ /* 0x001fd0000000081a */
[----:B------:R-:W-:-:S08]  /*19d0*/  DFMA R28, R28, R28, R28 ;  /* 0x0000001c1c1c722b */ /* 0x000fd0000000001c */
[----:B------:R-:W-:-:S08]  /*19e0*/  DFMA R28, R6, R28, R6 ;  /* 0x0000001c061c722b */ /* 0x000fd00000000006 */
[----:B------:R-:W-:-:S08]  /*19f0*/  DFMA R6, R28, -R26, 1 ;  /* 0x3ff000001c06742b */ /* 0x000fd0000000081a */
[----:B------:R-:W-:Y:S01]  /*1a00*/  DFMA R28, R28, R6, R28 ;  /* 0x000000061c1c722b */ /* 0x000fe2000000001c */
[----:B------:R-:W-:Y:S01]  /*1a10*/  BSSY.RECONVERGENT B5, `(.L_x_21) ;  /* 0x0000011000057945 */ /* 0x000fe20003800200 */
[----:B-1----:R-:W-:-:S08]  /*1a20*/  DMUL R32, R8, R32 ;  /* 0x0000002008207228 */ /* 0x002fd00000000000 */
[----:B------:R-:W-:-:S08]  /*1a30*/  DMUL R6, R28, R32 ;  /* 0x000000201c067228 */ /* 0x000fd00000000000 */
[----:B------:R-:W-:-:S08]  /*1a40*/  DFMA R8, R6, -R26, R32 ;  /* 0x8000001a0608722b */ /* 0x000fd00000000020 */
[----:B------:R-:W-:Y:S01]  /*1a50*/  DFMA R6, R28, R8, R6 ;  /* 0x000000081c06722b */ /* 0x000fe20000000006 */
[----:B------:R-:W-:Y:S02]  /*1a60*/  CS2R R8, SRZ ;  /* 0x0000000000087805 */ /* 0x000fe4000001ff00 */
[----:B------:R-:W-:Y:S01]  /*1a70*/  FSETP.GEU.AND P2, PT, |R33|, 6.5827683646048100446e-37, PT ;  /* 0x036000002100780b */ /* 0x000fe20003f4e200 */
[----:B----4-:R-:W-:-:S06]  /*1a80*/  @!P1 DADD R8, RZ, -R14 ;  /* 0x00000000ff089229 */ /* 0x010fcc000000080e */
[----:B------:R-:W-:-:S05]  /*1a90*/  FFMA R14, RZ, UR4, R7 ;  /* 0x00000004ff0e7c23 */ /* 0x000fca0008000007 */
[----:B------:R-:W-:Y:S01]  /*1aa0*/  FSETP.GT.AND P1, PT, |R14|, 1.469367938527859385e-39, PT ;  /* 0x001000000e00780b */ /* 0x000fe20003f24200 */
[----:B---3--:R-:W-:-:S12]  /*1ab0*/  @!P0 DADD R8, R8, R18 ;  /* 0x0000000008088229 */ /* 0x008fd80000000012 */
[----:B--2---:R-:W-:Y:S05]  /*1ac0*/  @P1 BRA P2, `(.L_x_22) ;  /* 0x0000000000141947 */ /* 0x004fea0001000000 */
[----:B------:R-:W0:Y:S01]  /*1ad0*/  LDCU.64 UR4, c[0x0][0x388] ;  /* 0x00007100ff0477ac */ /* 0x000e220008000a00 */
[----:B------:R-:W-:Y:S01]  /*1ae0*/  MOV R42, 0x1b20 ;  /* 0x00001b20002a7802 */ /* 0x000fe20000000f00 */
[----:B0-----:R-:W-:Y:S02]  /*1af0*/  IMAD.U32 R6, RZ, RZ, UR4 ;  /* 0x00000004ff067e24 */ /* 0x001fe4000f8e00ff */
[----:B------:R-:W-:-:S07]  /*1b00*/  IMAD.U32 R7, RZ, RZ, UR5 ;  /* 0x00000005ff077e24 */ /* 0x000fce000f8e00ff */
[----:B------:R-:W-:Y:S05]  /*1b10*/  CALL.REL.NOINC `($__internal_0_$__cuda_sm20_div_rn_f64_full) ;  /* 0x0000003400a87944 */ /* 0x000fea0003c00000 */
.L_x_22:
[----:B------:R-:W-:Y:S05]  /*1b20*/  BSYNC.RECONVERGENT B5 ;  /* 0x0000000000057941 */ /* 0x000fea0003800200 */
.L_x_21:
[----:B------:R-:W-:Y:S01]  /*1b30*/  DFMA R6, R6, R8, R12 ;  /* 0x000000080606722b */ /* 0x000fe2000000000c */
[----:B------:R-:W-:Y:S02]  /*1b40*/  R2UR UR4, R50 ;  /* 0x00000000320472ca */ /* 0x000fe400000e0000 */
[----:B------:R-:W-:-:S05]  /*1b50*/  R2UR UR5, R51 ;  /* 0x00000000330572ca */ /* 0x000fca00000e0000 */
[----:B------:R-:W-:-:S08]  /*1b60*/  DMUL R6, R6, R2 ;  /* 0x0000000206067228 */ /* 0x000fd00000000000 */
[----:B------:R4:W-:Y:S01]  /*1b70*/  ST.E.64 desc[UR4][R10.64], R6 ;  /* 0x000000060a007985 */ /* 0x0009e2000c101b04 */
[----:B------:R-:W-:Y:S05]  /*1b80*/  BRA `(.L_x_18) ;  /* 0x0000002c008c7947 */ /* 0x000fea0003800000 */
.L_x_6:
[----:B------:R-:W-:-:S13]  /*1b90*/  ISETP.NE.AND P3, PT, R23, RZ, PT ;  /* 0x000000ff1700720c */ /* 0x000fda0003f65270 */
[----:B------:R-:W-:Y:S05]  /*1ba0*/  @P3 BRA `(.L_x_23) ;  /* 0x0000001400383947 */ /* 0x000fea0003800000 */
[----:B------:R-:W-:Y:S01]  /*1bb0*/  ISETP.NE.AND P3, PT, R26, RZ, PT ;  /* 0x000000ff1a00720c */ /* 0x000fe20003f65270 */
[----:B------:R-:W-:-:S12]  /*1bc0*/  IMAD.MOV.U32 R41, RZ, RZ, RZ ;  /* 0x000000ffff297224 */ /* 0x000fd800078e00ff */
[----:B------:R-:W-:Y:S05]  /*1bd0*/  @!P3 BRA `(.L_x_24) ;  /* 0x0000000c0080b947 */ /* 0x000fea0003800000 */
[----:B------:R-:W-:Y:S01]  /*1be0*/  BSSY.RECONVERGENT B5, `(.L_x_25) ;  /* 0x00000de000057945 */ /* 0x000fe20003800200 */
[----:B------:R-:W-:-:S07]  /*1bf0*/  IMAD.MOV.U32 R26, RZ, RZ, RZ ;  /* 0x000000ffff1a7224 */ /* 0x000fce00078e00ff */
.L_x_34:
[----:B0-----:R-:W0:Y:S01]  /*1c00*/  LDC.64 R36, c[0x0][0x3b8] ;  /* 0x0000ee00ff247b82 */ /* 0x001e220000000a00 */
[----:B-1----:R-:W-:Y:S01]  /*1c10*/  R2UR UR4, R50 ;  /* 0x00000000320472ca */ /* 0x002fe200000e0000 */
[----:B------:R-:W-:Y:S01]  /*1c20*/  IMAD R28, R16, R26, RZ ;  /* 0x0000001a101c7224 */ /* 0x000fe200078e02ff */
[C---:B------:R-:W-:Y:S02]  /*1c30*/  R2UR UR5, R51.reuse ;  /* 0x00000000330572ca */ /* 0x040fe400000e0000 */
        /* <DEDUP_REMOVED lines=35> */
[----:B-----5:R-:W-:Y:S01]  /*1e70*/  @P1 DADD R40, R40, -R32 ;  /* 0x0000000028281229 */ /* 0x020fe20000000820 */
[----:B------:R-:W-:-:S07]  /*1e80*/  IMAD.IADD R27, R28, 0x1, R21 ;  /* 0x000000011c1b7824 */ /* 0x000fce00078e0215 */
        /* <DEDUP_REMOVED lines=9> */
.L_x_27:
[----:B------:R-:W-:Y:S05]  /*1f20*/  BSYNC.RECONVERGENT B6 ;  /* 0x0000000000067941 */ /* 0x000fea0003800200 */
.L_x_26:
[C---:B------:R-:W-:Y:S01]  /*1f30*/  R2UR UR6, R50.reuse ;  /* 0x00000000320672ca */ /* 0x040fe200000e0000 */
[----:B------:R-:W-:Y:S01]  /*1f40*/  IMAD R35, R17, R27, R0 ;  /* 0x0000001b11237224 */ /* 0x000fe200078e0200 */
[C---:B------:R-:W-:Y:S01]  /*1f50*/  R2UR UR7, R51.reuse ;  /* 0x00000000330772ca */ /* 0x040fe200000e0000 */
[----:B------:R-:W0:Y:S01]  /*1f60*/  LDCU UR4, c[0x0][0x3a8] ;  /* 0x00007500ff0477ac */ /* 0x000e220008000800 */
[----:B------:R-:W-:Y:S01]  /*1f70*/  R2UR UR8, R50 ;  /* 0x00000000320872ca */ /* 0x000fe200000e0000 */
[----:B------:R-:W-:Y:S01]  /*1f80*/  DMUL R40, R6, R40 ;  /* 0x0000002806287228 */ /* 0x000fe20000000000 */
[----:B------:R-:W-:Y:S01]  /*1f90*/  R2UR UR9, R51 ;  /* 0x00000000330972ca */ /* 0x000fe200000e0000 */
[----:B------:R-:W-:Y:S01]  /*1fa0*/  IMAD.WIDE.U32 R34, R35, 0x8, R4 ;  /* 0x0000000823227825 */ /* 0x000fe200078e0004 */
[C---:B------:R-:W-:Y:S02]  /*1fb0*/  ISETP.NE.AND P3, PT, R26.reuse, RZ, PT ;  /* 0x000000ff1a00720c */ /* 0x040fe40003f65270 */
[----:B------:R-:W-:Y:S01]  /*1fc0*/  CS2R R44, SRZ ;  /* 0x00000000002c7805 */ /* 0x000fe2000001ff00 */
[----:B------:R-:W1:Y:S04]  /*1fd0*/  LDC.64 R42, c[0x0][0x388] ;  /* 0x0000e200ff2a7b82 */ /* 0x000e680000000a00 */
[----:B------:R2:W-:Y:S04]  /*1fe0*/  ST.E.64 desc[UR6][R34.64], R40 ;  /* 0x0000002822007985 */ /* 0x0005e8000c101b06 */
[----:B------:R-:W3:Y:S01]  /*1ff0*/  LDG.E.64 R32, desc[UR8][R8.64] ;  /* 0x0000000808207981 */ /* 0x000ee2000c1e1b00 */
[----:B0-----:R-:W-:Y:S01]  /*2000*/  ISETP.GE.AND P4, PT, R26, UR4, PT ;  /* 0x000000041a007c0c */ /* 0x001fe2000bf86270 */
[----:B------:R-:W0:-:S12]  /*2010*/  @P3 LDC.64 R30, c[0x0][0x3c0] ;  /* 0x0000f000ff1e3b82 */ /* 0x000e180000000a00 */
[----:B------:R-:W4:Y:S01]  /*2020*/  @!P4 LDC.64 R6, c[0x0][0x3c0] ;  /* 0x0000f000ff06cb82 */ /* 0x000f220000000a00 */
[----:B------:R-:W-:Y:S01]  /*2030*/  @P3 VIADD R36, R26, 0xffffffff ;  /* 0xffffffff1a243836 */ /* 0x000fe20000000000 */
[C---:B------:R-:W-:Y:S02]  /*2040*/  @!P4 R2UR UR6, R50.reuse ;  /* 0x000000003206c2ca */ /* 0x040fe400000e0000 */
[C---:B------:R-:W-:Y:S02]  /*2050*/  @!P4 R2UR UR7, R51.reuse ;  /* 0x000000003307c2ca */ /* 0x040fe400000e0000 */
[----:B------:R-:W-:Y:S02]  /*2060*/  @P3 R2UR UR8, R50 ;  /* 0x00000000320832ca */ /* 0x000fe400000e0000 */
[----:B------:R-:W-:Y:S01]  /*2070*/  @P3 R2UR UR9, R51 ;  /* 0x00000000330932ca */ /* 0x000fe200000e0000 */
[----:B------:R-:W-:Y:S02]  /*2080*/  @P3 IMAD R37, R36, UR4, RZ ;  /* 0x0000000424253c24 */ /* 0x000fe4000f8e02ff */
[----:B------:R-:W-:Y:S01]  /*2090*/  @!P4 IMAD R29, R26, UR4, RZ ;  /* 0x000000041a1dcc24 */ /* 0x000fe2000f8e02ff */
[----:B------:R-:W5:Y:S01]  /*20a0*/  LDCU UR4, c[0x0][0x38c] ;  /* 0x00007180ff0477ac */ /* 0x000f620008000800 */
[----:B0-----:R-:W-:-:S02]  /*20b0*/  @P3 IMAD.WIDE R30, R37, 0x8, R30 ;  /* 0x00000008251e3825 */ /* 0x001fc400078e021e */
[----:B------:R-:W3:Y:S06]  /*20c0*/  LDC.64 R36, c[0x0][0x380] ;  /* 0x0000e000ff247b82 */ /* 0x000eec0000000a00 */
[----:B------:R-:W2:Y:S01]  /*20d0*/  @P3 LDG.E.64 R30, desc[UR8][R30.64] ;  /* 0x000000081e1e3981 */ /* 0x000ea2000c1e1b00 */
[----:B----4-:R-:W-:-:S05]  /*20e0*/  @!P4 IMAD.WIDE.U32 R6, R29, 0x8, R6 ;  /* 0x000000081d06c825 */ /* 0x010fca00078e0006 */
[----:B------:R0:W2:Y:S01]  /*20f0*/  @!P4 LDG.E.64 R44, desc[UR6][R6.64] ;  /* 0x00000006062cc981 */ /* 0x0000a2000c1e1b00 */
[----:B-----5:R-:W1:Y:S01]  /*2100*/  MUFU.RCP64H R39, UR4 ;  /* 0x0000000400277d08 */ /* 0x020e620008001800 */
[----:B------:R-:W-:-:S06]  /*2110*/  IMAD.MOV.U32 R38, RZ, RZ, 0x1 ;  /* 0x00000001ff267424 */ /* 0x000fcc00078e00ff */
[----:B-1----:R-:W-:-:S08]  /*2120*/  DFMA R46, R38, -R42, 1 ;  /* 0x3ff00000262e742b */ /* 0x002fd0000000082a */
[----:B------:R-:W-:-:S08]  /*2130*/  DFMA R46, R46, R46, R46 ;  /* 0x0000002e2e2e722b */ /* 0x000fd0000000002e */
[----:B------:R-:W-:-:S08]  /*2140*/  DFMA R46, R38, R46, R38 ;  /* 0x0000002e262e722b */ /* 0x000fd00000000026 */
[----:B------:R-:W-:-:S08]  /*2150*/  DFMA R38, R46, -R42, 1 ;  /* 0x3ff000002e26742b */ /* 0x000fd0000000082a */
[----:B------:R-:W-:Y:S01]  /*2160*/  DFMA R38, R46, R38, R46 ;  /* 0x000000262e26722b */ /* 0x000fe2000000002e */
[----:B------:R-:W-:Y:S01]  /*2170*/  BSSY.RECONVERGENT B6, `(.L_x_28) ;  /* 0x0000011000067945 */ /* 0x000fe20003800200 */
[----:B---3--:R-:W-:-:S08]  /*2180*/  DMUL R36, R32, R36 ;  /* 0x0000002420247228 */ /* 0x008fd00000000000 */
[----:B0-----:R-:W-:-:S08]  /*2190*/  DMUL R6, R38, R36 ;  /* 0x0000002426067228 */ /* 0x001fd00000000000 */
[----:B------:R-:W-:-:S08]  /*21a0*/  DFMA R32, R6, -R42, R36 ;  /* 0x8000002a0620722b */ /* 0x000fd00000000024 */
[----:B------:R-:W-:Y:S01]  /*21b0*/  DFMA R6, R38, R32, R6 ;  /* 0x000000202606722b */ /* 0x000fe20000000006 */
[----:B------:R-:W-:-:S09]  /*21c0*/  FSETP.GEU.AND P6, PT, |R37|, 6.5827683646048100446e-37, PT ;  /* 0x036000002500780b */ /* 0x000fd20003fce200 */
[----:B------:R-:W-:-:S05]  /*21d0*/  FFMA R29, RZ, UR4, R7 ;  /* 0x00000004ff1d7c23 */ /* 0x000fca0008000007 */
[----:B------:R-:W-:Y:S01]  /*21e0*/  FSETP.GT.AND P4, PT, |R29|, 1.469367938527859385e-39, PT ;  /* 0x001000001d00780b */ /* 0x000fe20003f84200 */
[----:B--2---:R-:W-:-:S12]  /*21f0*/  @P3 DADD R44, R44, -R30 ;  /* 0x000000002c2c3229 */ /* 0x004fd8000000081e */
        /* <DEDUP_REMOVED lines=8> */
.L_x_29:
[----:B------:R-:W-:Y:S05]  /*2280*/  BSYNC.RECONVERGENT B6 ;  /* 0x0000000000067941 */ /* 0x000fea0003800200 */
.L_x_28:
        /* <DEDUP_REMOVED lines=10> */
[----:B------:R-:W3:Y:S01]  /*2330*/  LDC.64 R40, c[0x0][0x388] ;  /* 0x0000e200ff287b82 */ /* 0x000ee20000000a00 */
[----:B0-----:R-:W-:-:S06]  /*2340*/  IMAD.WIDE.U32 R38, R54, 0x8, R38 ;  /* 0x0000000836267825 */ /* 0x001fcc00078e0026 */
[----:B------:R-:W3:Y:S01]  /*2350*/  LDG.E.64 R38, desc[UR6][R38.64] ;  /* 0x0000000626267981 */ /* 0x000ee2000c1e1b00 */
[C---:B------:R-:W-:Y:S02]  /*2360*/  @P5 R2UR UR4, R50.reuse ;  /* 0x00000000320452ca */ /* 0x040fe400000e0000 */
[C---:B------:R-:W-:Y:S02]  /*2370*/  @P5 R2UR UR5, R51.reuse ;  /* 0x00000000330552ca */ /* 0x040fe400000e0000 */
[----:B------:R-:W-:Y:S02]  /*2380*/  @P2 R2UR UR6, R50 ;  /* 0x00000000320622ca */ /* 0x000fe400000e0000 */
[----:B------:R-:W-:-:S09]  /*2390*/  @P2 R2UR UR7, R51 ;  /* 0x00000000330722ca */ /* 0x000fd200000e0000 */
[----:B------:R-:W4:Y:S01]  /*23a0*/  @P5 LDG.E.64 R28, desc[UR4][R12.64] ;  /* 0x000000040c1c5981 */ /* 0x000f22000c1e1b00 */
[C---:B------:R-:W-:Y:S02]  /*23b0*/  @P1 R2UR UR4, R50.reuse ;  /* 0x00000000320412ca */ /* 0x040fe400000e0000 */
[C---:B------:R-:W-:Y:S01]  /*23c0*/  @P1 R2UR UR5, R51.reuse ;  /* 0x00000000330512ca */ /* 0x040fe200000e0000 */
[----:B------:R-:W5:Y:S01]  /*23d0*/  @P2 LDG.E.64 R30, desc[UR6][R18.64+-0x8] ;  /* 0xfffff806121e2981 */ /* 0x000f62000c1e1b00 */
[----:B------:R-:W-:Y:S02]  /*23e0*/  @P0 R2UR UR6, R50 ;  /* 0x00000000320602ca */ /* 0x000fe400000e0000 */
[----:B------:R-:W-:-:S09]  /*23f0*/  @P0 R2UR UR7, R51 ;  /* 0x00000000330702ca */ /* 0x000fd200000e0000 */
[----:B------:R-:W5:Y:S01]  /*2400*/  @P1 LDG.E.64 R32, desc[UR4][R10.64] ;  /* 0x000000040a201981 */ /* 0x000f62000c1e1b00 */
[----:B------:R-:W0:Y:S03]  /*2410*/  LDCU UR4, c[0x0][0x384] ;  /* 0x00007080ff0477ac */ /* 0x000e260008000800 */
[----:B------:R-:W5:Y:S01]  /*2420*/  @P0 LDG.E.64 R36, desc[UR6][R14.64+-0x8] ;  /* 0xfffff8060e240981 */ /* 0x000f62000c1e1b00 */
[----:B--2---:R-:W-:Y:S01]  /*2430*/  IMAD.MOV.U32 R6, RZ, RZ, 0x1 ;  /* 0x00000001ff067424 */ /* 0x004fe200078e00ff */
[----:B------:R-:W-:Y:S01]  /*2440*/  BSSY.RECONVERGENT B6, `(.L_x_30) ;  /* 0x000001e000067945 */ /* 0x000fe20003800200 */
[----:B0-----:R-:W1:Y:S04]  /*2450*/  MUFU.RCP64H R7, UR4 ;  /* 0x0000000400077d08 */ /* 0x001e680008001800 */
        /* <DEDUP_REMOVED lines=10> */
[----:B----4-:R-:W-:-:S06]  /*2500*/  @P5 DADD R34, RZ, R28 ;  /* 0x00000000ff225229 */ /* 0x010fcc000000001c */
[----:B------:R-:W-:Y:S02]  /*2510*/  DFMA R6, R44, R38, R6 ;  /* 0x000000262c06722b */ /* 0x000fe40000000006 */
[----:B-----5:R-:W-:-:S08]  /*2520*/  @P2 DADD R34, R34, -R30 ;  /* 0x0000000022222229 */ /* 0x020fd0000000081e */
[----:B------:R-:W-:Y:S01]  /*2530*/  FFMA R28, RZ, UR4, R7 ;  /* 0x00000004ff1c7c23 */ /* 0x000fe20008000007 */
[----:B------:R-:W-:-:S04]  /*2540*/  @P1 DADD R34, R34, -R32 ;  /* 0x0000000022221229 */ /* 0x000fc80000000820 */
[----:B------:R-:W-:Y:S01]  /*2550*/  FSETP.GT.AND P3, PT, |R28|, 1.469367938527859385e-39, PT ;  /* 0x001000001c00780b */ /* 0x000fe20003f64200 */
[----:B------:R-:W-:Y:S02]  /*2560*/  IMAD.IADD R28, R16, 0x1, R27 ;  /* 0x00000001101c7824 */ /* 0x000fe400078e021b */
[----:B------:R-:W-:Y:S01]  /*2570*/  VIADD R27, R26, 0x1 ;  /* 0x000000011a1b7836 */ /* 0x000fe20000000000 */
[----:B------:R-:W-:Y:S01]  /*2580*/  @P0 DADD R34, R34, R36 ;  /* 0x0000000022220229 */ /* 0x000fe20000000024 */
[----:B------:R-:W-:-:S08]  /*2590*/  IMAD R29, R17, R28, RZ ;  /* 0x0000001c111d7224 */ /* 0x000fd000078e02ff */
        /* <DEDUP_REMOVED lines=8> */
.L_x_31:
[----:B------:R-:W-:Y:S05]  /*2620*/  BSYNC.RECONVERGENT B6 ;  /* 0x0000000000067941 */ /* 0x000fea0003800200 */
.L_x_30:
[----:B------:R-:W-:Y:S01]  /*2630*/  R2UR UR6, R50 ;  /* 0x00000000320672ca */ /* 0x000fe200000e0000 */
[----:B------:R-:W-:Y:S01]  /*2640*/  IMAD.IADD R29, R0, 0x1, R29 ;  /* 0x00000001001d7824 */ /* 0x000fe200078e021d */
[----:B------:R-:W-:Y:S01]  /*2650*/  R2UR UR7, R51 ;  /* 0x00000000330772ca */ /* 0x000fe200000e0000 */
[----:B------:R-:W-:Y:S01]  /*2660*/  DMUL R34, R6, R34 ;  /* 0x0000002206227228 */ /* 0x000fe20000000000 */
[----:B------:R-:W-:Y:S01]  /*2670*/  R2UR UR8, R50 ;  /* 0x00000000320872ca */ /* 0x000fe200000e0000 */
[----:B------:R-:W-:Y:S01]  /*2680*/  IMAD.WIDE.U32 R28, R29, 0x8, R4 ;  /* 0x000000081d1c7825 */ /* 0x000fe200078e0004 */
[----:B------:R-:W-:Y:S01]  /*2690*/  R2UR UR9, R51 ;  /* 0x00000000330972ca */ /* 0x000fe200000e0000 */
[----:B------:R-:W0:Y:S01]  /*26a0*/  LDCU UR4, c[0x0][0x3a8] ;  /* 0x00007500ff0477ac */ /* 0x000e220008000800 */
[----:B------:R-:W1:Y:S07]  /*26b0*/  LDC.64 R6, c[0x0][0x3c0] ;  /* 0x0000f000ff067b82 */ /* 0x000e6e0000000a00 */
[----:B------:R2:W-:Y:S01]  /*26c0*/  ST.E.64 desc[UR6][R28.64], R34 ;  /* 0x000000221c007985 */ /* 0x0005e2000c101b06 */
[----:B------:R-:W-:Y:S01]  /*26d0*/  CS2R R30, SRZ ;  /* 0x00000000001e7805 */ /* 0x000fe2000001ff00 */
[----:B------:R-:W3:Y:S02]  /*26e0*/  LDC.64 R42, c[0x0][0x388] ;  /* 0x0000e200ff2a7b82 */ /* 0x000ee40000000a00 */
[----:B------:R-:W4:Y:S01]  /*26f0*/  LDG.E.64 R36, desc[UR8][R8.64] ;  /* 0x0000000808247981 */ /* 0x000f22000c1e1b00 */
[----:B0-----:R-:W-:Y:S01]  /*2700*/  ISETP.GE.AND P3, PT, R27, UR4, PT ;  /* 0x000000041b007c0c */ /* 0x001fe2000bf66270 */
[----:B------:R-:W-:Y:S01]  /*2710*/  IMAD R33, R26, UR4, RZ ;  /* 0x000000041a217c24 */ /* 0x000fe2000f8e02ff */
[----:B------:R-:W0:Y:S01]  /*2720*/  LDCU UR4, c[0x0][0x38c] ;  /* 0x00007180ff0477ac */ /* 0x000e220008000800 */
[----:B------:R-:W-:-:S02]  /*2730*/  IMAD.MOV.U32 R40, RZ, RZ, 0x1 ;  /* 0x00000001ff287424 */ /* 0x000fc400078e00ff */
[----:B------:R-:W4:Y:S01]  /*2740*/  LDC.64 R38, c[0x0][0x380] ;  /* 0x0000e000ff267b82 */ /* 0x000f220000000a00 */
[----:B-1----:R-:W-:-:S07]  /*2750*/  IMAD.WIDE R32, R33, 0x8, R6 ;  /* 0x0000000821207825 */ /* 0x002fce00078e0206 */
[----:B------:R-:W-:Y:S01]  /*2760*/  @!P3 R2UR UR6, R50 ;  /* 0x000000003206b2ca */ /* 0x000fe200000e0000 */
[----:B------:R-:W-:Y:S01]  /*2770*/  @!P3 IMAD.IADD R27, R54, 0x1, -R27 ;  /* 0x00000001361bb824 */ /* 0x000fe200078e0a1b */
[----:B------:R-:W-:Y:S01]  /*2780*/  @!P3 R2UR UR7, R51 ;  /* 0x000000003307b2ca */ /* 0x000fe200000e0000 */
[----:B------:R-:W5:Y:S02]  /*2790*/  LDG.E.64 R32, desc[UR8][R32.64] ;  /* 0x0000000820207981 */ /* 0x000f64000c1e1b00 */
[----:B------:R-:W-:-:S10]  /*27a0*/  @!P3 IMAD.WIDE.U32 R6, R27, 0x8, R6 ;  /* 0x000000081b06b825 */ /* 0x000fd400078e0006 */
[----:B------:R1:W5:Y:S01]  /*27b0*/  @!P3 LDG.E.64 R30, desc[UR6][R6.64] ;  /* 0x00000006061eb981 */ /* 0x000362000c1e1b00 */
[----:B0-----:R-:W3:Y:S02]  /*27c0*/  MUFU.RCP64H R41, UR4 ;  /* 0x0000000400297d08 */ /* 0x001ee40008001800 */
[----:B---3--:R-:W-:-:S08]  /*27d0*/  DFMA R44, R40, -R42, 1 ;  /* 0x3ff00000282c742b */ /* 0x008fd0000000082a */
[----:B------:R-:W-:-:S08]  /*27e0*/  DFMA R44, R44, R44, R44 ;  /* 0x0000002c2c2c722b */ /* 0x000fd0000000002c */
[----:B------:R-:W-:-:S08]  /*27f0*/  DFMA R44, R40, R44, R40 ;  /* 0x0000002c282c722b */ /* 0x000fd00000000028 */
[----:B------:R-:W-:-:S08]  /*2800*/  DFMA R40, R44, -R42, 1 ;  /* 0x3ff000002c28742b */ /* 0x000fd0000000082a */
[----:B------:R-:W-:Y:S01]  /*2810*/  DFMA R40, R44, R40, R44 ;  /* 0x000000282c28722b */ /* 0x000fe2000000002c */
[----:B------:R-:W-:Y:S01]  /*2820*/  BSSY.RECONVERGENT B6, `(.L_x_32) ;  /* 0x0000011000067945 */ /* 0x000fe20003800200 */
[----:B----4-:R-:W-:-:S08]  /*2830*/  DMUL R38, R36, R38 ;  /* 0x0000002624267228 */ /* 0x010fd00000000000 */
[----:B-1----:R-:W-:-:S08]  /*2840*/  DMUL R6, R40, R38 ;  /* 0x0000002628067228 */ /* 0x002fd00000000000 */
[----:B------:R-:W-:-:S08]  /*2850*/  DFMA R36, R6, -R42, R38 ;  /* 0x8000002a0624722b */ /* 0x000fd00000000026 */
[----:B------:R-:W-:Y:S01]  /*2860*/  DFMA R6, R40, R36, R6 ;  /* 0x000000242806722b */ /* 0x000fe20000000006 */
[----:B------:R-:W-:-:S09]  /*2870*/  FSETP.GEU.AND P4, PT, |R39|, 6.5827683646048100446e-37, PT ;  /* 0x036000002700780b */ /* 0x000fd20003f8e200 */
[----:B------:R-:W-:-:S05]  /*2880*/  FFMA R27, RZ, UR4, R7 ;  /* 0x00000004ff1b7c23 */ /* 0x000fca0008000007 */
[----:B------:R-:W-:Y:S01]  /*2890*/  FSETP.GT.AND P3, PT, |R27|, 1.469367938527859385e-39, PT ;  /* 0x001000001b00780b */ /* 0x000fe20003f64200 */
[----:B-----5:R-:W-:-:S12]  /*28a0*/  DADD R40, -R32, R30 ;  /* 0x0000000020287229 */ /* 0x020fd8000000011e */
        /* <DEDUP_REMOVED lines=8> */
.L_x_33:
[----:B------:R-:W-:Y:S05]  /*2930*/  BSYNC.RECONVERGENT B6 ;  /* 0x0000000000067941 */ /* 0x000fea0003800200 */
.L_x_32:
        /* <DEDUP_REMOVED lines=9> */
.L_x_25:
[----:B------:R-:W-:-:S07]  /*29d0*/  IMAD.MOV.U32 R41, RZ, RZ, R25 ;  /* 0x000000ffff297224 */ /* 0x000fce00078e0019 */
.L_x_24:
[----:B------:R-:W-:-:S13]  /*29e0*/  ISETP.NE.AND P3, PT, R22, RZ, PT ;  /* 0x000000ff1600720c */ /* 0x000fda0003f65270 */
[----:B------:R-:W-:Y:S05]  /*29f0*/  @P3 BRA `(.L_x_18) ;  /* 0x0000001c00f03947 */ /* 0x000fea0003800000 */
[----:B------:R-:W2:Y:S01]  /*2a00*/  LDC.64 R26, c[0x0][0x3b8] ;  /* 0x0000ee00ff1a7b82 */ /* 0x000ea20000000a00 */
[----:B-1----:R-:W-:Y:S01]  /*2a10*/  R2UR UR4, R50 ;  /* 0x00000000320472ca */ /* 0x002fe200000e0000 */
[----:B------:R-:W-:Y:S01]  /*2a20*/  IMAD R40, R16, R41, RZ ;  /* 0x0000002910287224 */ /* 0x000fe200078e02ff */
[C---:B------:R-:W-:Y:S02]  /*2a30*/  R2UR UR5, R51.reuse ;  /* 0x00000000330572ca */ /* 0x040fe400000e0000 */
[----:B------:R-:W-:Y:S02]  /*2a40*/  @P2 R2UR UR6, R50 ;  /* 0x00000000320622ca */ /* 0x000fe400000e0000 */
[----:B------:R-:W-:Y:S01]  /*2a50*/  @P2 R2UR UR7, R51 ;  /* 0x00000000330722ca */ /* 0x000fe200000e0000 */
[----:B------:R-:W1:Y:S01]  /*2a60*/  LDC.64 R30, c[0x0][0x380] ;  /* 0x0000e000ff1e7b82 */ /* 0x000e620000000a00 */
[----:B0-----:R-:W-:-:S07]  /*2a70*/  IMAD.MOV.U32 R28, RZ, RZ, 0x1 ;  /* 0x00000001ff1c7424 */ /* 0x001fce00078e00ff */
[----:B------:R-:W0:Y:S04]  /*2a80*/  LDC.64 R32, c[0x0][0x388] ;  /* 0x0000e200ff207b82 */ /* 0x000e280000000a00 */
[----:B------:R-:W3:Y:S01]  /*2a90*/  @P2 LDG.E.64 R18, desc[UR6][R18.64+-0x8] ;  /* 0xfffff80612122981 */ /* 0x000ee2000c1e1b00 */
[----:B--2---:R-:W-:-:S06]  /*2aa0*/  IMAD.WIDE.U32 R26, R40, 0x8, R26 ;  /* 0x00000008281a7825 */ /* 0x004fcc00078e001a */
[----:B------:R-:W0:Y:S01]  /*2ab0*/  LDG.E.64 R26, desc[UR4][R26.64] ;  /* 0x000000041a1a7981 */ /* 0x000e22000c1e1b00 */
        /* <DEDUP_REMOVED lines=14> */
[----:B--2---:R-:W-:-:S08]  /*2ba0*/  DFMA R12, R34, -R30, 1 ;  /* 0x3ff00000220c742b */ /* 0x004fd0000000081e */
[----:B------:R-:W-:Y:S01]  /*2bb0*/  DFMA R34, R34, R12, R34 ;  /* 0x0000000c2222722b */ /* 0x000fe20000000022 */
[----:B------:R-:W-:Y:S01]  /*2bc0*/  CS2R R12, SRZ ;  /* 0x00000000000c7805 */ /* 0x000fe2000001ff00 */
[----:B0-----:R-:W-:-:S08]  /*2bd0*/  DMUL R32, R26, R32 ;  /* 0x000000201a207228 */ /* 0x001fd00000000000 */
        /* <DEDUP_REMOVED lines=16> */
.L_x_35:
        /* <DEDUP_REMOVED lines=9> */
[C---:B------:R-:W-:Y:S01]  /*2d70*/  ISETP.NE.AND P1, PT, R41.reuse, RZ, PT ;  /* 0x000000ff2900720c */ /* 0x040fe20003f25270 */
[----:B------:R-:W1:Y:S06]  /*2d80*/  LDC.64 R32, c[0x0][0x380] ;  /* 0x0000e000ff207b82 */ /* 0x000e6c0000000a00 */
[----:B------:R2:W-:Y:S04]  /*2d90*/  ST.E.64 desc[UR6][R10.64], R12 ;  /* 0x0000000c0a007985 */ /* 0x0005e8000c101b06 */
[----:B------:R3:W1:Y:S01]  /*2da0*/  LDG.E.64 R18, desc[UR8][R8.64] ;  /* 0x0000000808127981 */ /* 0x000662000c1e1b00 */
[----:B0-----:R-:W-:Y:S01]  /*2db0*/  ISETP.GE.AND P0, PT, R41, UR4, PT ;  /* 0x0000000429007c0c */ /* 0x001fe2000bf06270 */
[----:B------:R-:W3:-:S12]  /*2dc0*/  @P1 LDC.64 R26, c[0x0][0x3c0] ;  /* 0x0000f000ff1a1b82 */ /* 0x000ed80000000a00 */
[----:B------:R-:W0:Y:S01]  /*2dd0*/  @!P0 LDC.64 R6, c[0x0][0x3c0] ;  /* 0x0000f000ff068b82 */ /* 0x000e220000000a00 */
[----:B------:R-:W-:Y:S01]  /*2de0*/  @P1 VIADD R14, R41, 0xffffffff ;  /* 0xffffffff290e1836 */ /* 0x000fe20000000000 */
[C---:B------:R-:W-:Y:S02]  /*2df0*/  @!P0 R2UR UR6, R50.reuse ;  /* 0x00000000320682ca */ /* 0x040fe400000e0000 */
[C---:B------:R-:W-:Y:S02]  /*2e00*/  @!P0 R2UR UR7, R51.reuse ;  /* 0x00000000330782ca */ /* 0x040fe400000e0000 */
[----:B------:R-:W-:Y:S02]  /*2e10*/  @P1 R2UR UR8, R50 ;  /* 0x00000000320812ca */ /* 0x000fe400000e0000 */
[----:B------:R-:W-:Y:S01]  /*2e20*/  @P1 R2UR UR9, R51 ;  /* 0x00000000330912ca */ /* 0x000fe200000e0000 */
[----:B------:R-:W-:Y:S02]  /*2e30*/  @!P0 IMAD R15, R41, UR4, RZ ;  /* 0x00000004290f8c24 */ /* 0x000fe4000f8e02ff */
[----:B------:R-:W-:Y:S01]  /*2e40*/  @P1 IMAD R29, R14, UR4, RZ ;  /* 0x000000040e1d1c24 */ /* 0x000fe2000f8e02ff */
[----:B------:R-:W4:Y:S03]  /*2e50*/  LDCU UR4, c[0x0][0x38c] ;  /* 0x00007180ff0477ac */ /* 0x000f260008000800 */
[----:B---3--:R-:W-:-:S02]  /*2e60*/  @P1 IMAD.WIDE R8, R29, 0x8, R26 ;  /* 0x000000081d081825 */ /* 0x008fc400078e021a */
[----:B------:R-:W3:Y:S04]  /*2e70*/  LDC.64 R28, c[0x0][0x388] ;  /* 0x0000e200ff1c7b82 */ /* 0x000ee80000000a00 */
[----:B------:R-:W5:Y:S01]  /*2e80*/  @P1 LDG.E.64 R8, desc[UR8][R8.64] ;  /* 0x0000000808081981 */ /* 0x000f62000c1e1b00 */
[----:B0-----:R-:W-:Y:S01]  /*2e90*/  @!P0 IMAD.WIDE.U32 R6, R15, 0x8, R6 ;  /* 0x000000080f068825 */ /* 0x001fe200078e0006 */
[----:B------:R-:W-:-:S06]  /*2ea0*/  CS2R R14, SRZ ;  /* 0x00000000000e7805 */ /* 0x000fcc000001ff00 */
[----:B------:R0:W5:Y:S01]  /*2eb0*/  @!P0 LDG.E.64 R14, desc[UR6][R6.64] ;  /* 0x00000006060e8981 */ /* 0x000162000c1e1b00 */
[----:B----4-:R-:W3:Y:S01]  /*2ec0*/  MUFU.RCP64H R27, UR4 ;  /* 0x00000004001b7d08 */ /* 0x010ee20008001800 */
[----:B------:R-:W-:-:S06]  /*2ed0*/  IMAD.MOV.U32 R26, RZ, RZ, 0x1 ;  /* 0x00000001ff1a7424 */ /* 0x000fcc00078e00ff */
[----:B---3--:R-:W-:-:S08]  /*2ee0*/  DFMA R30, R26, -R28, 1 ;  /* 0x3ff000001a1e742b */ /* 0x008fd0000000081c */
[----:B------:R-:W-:-:S08]  /*2ef0*/  DFMA R30, R30, R30, R30 ;  /* 0x0000001e1e1e722b */ /* 0x000fd0000000001e */
[----:B------:R-:W-:-:S08]  /*2f00*/  DFMA R30, R26, R30, R26 ;  /* 0x0000001e1a1e722b */ /* 0x000fd0000000001a */
[----:B------:R-:W-:-:S08]  /*2f10*/  DFMA R26, R30, -R28, 1 ;  /* 0x3ff000001e1a742b */ /* 0x000fd0000000081c */
[----:B------:R-:W-:Y:S01]  /*2f20*/  DFMA R26, R30, R26, R30 ;  /* 0x0000001a1e1a722b */ /* 0x000fe2000000001e */
[----:B------:R-:W-:Y:S01]  /*2f30*/  BSSY.RECONVERGENT B5, `(.L_x_36) ;  /* 0x000000f000057945 */ /* 0x000fe20003800200 */
[----:B-1----:R-:W-:-:S08]  /*2f40*/  DMUL R32, R18, R32 ;  /* 0x0000002012207228 */ /* 0x002fd00000000000 */
[----:B0-----:R-:W-:-:S08]  /*2f50*/  DMUL R6, R26, R32 ;  /* 0x000000201a067228 */ /* 0x001fd00000000000 */
[----:B------:R-:W-:-:S08]  /*2f60*/  DFMA R18, R6, -R28, R32 ;  /* 0x8000001c0612722b */ /* 0x000fd00000000020 */
[----:B------:R-:W-:Y:S01]  /*2f70*/  DFMA R6, R26, R18, R6 ;  /* 0x000000121a06722b */ /* 0x000fe20000000006 */
[----:B------:R-:W-:-:S09]  /*2f80*/  FSETP.GEU.AND P2, PT, |R33|, 6.5827683646048100446e-37, PT ;  /* 0x036000002100780b */ /* 0x000fd20003f4e200 */
[----:B------:R-:W-:-:S05]  /*2f90*/  FFMA R18, RZ, UR4, R7 ;  /* 0x00000004ff127c23 */ /* 0x000fca0008000007 */
[----:B------:R-:W-:Y:S01]  /*2fa0*/  FSETP.GT.AND P0, PT, |R18|, 1.469367938527859385e-39, PT ;  /* 0x001000001200780b */ /* 0x000fe20003f04200 */
[----:B-----5:R-:W-:-:S12]  /*2fb0*/  @P1 DADD R14, R14, -R8 ;  /* 0x000000000e0e1229 */ /* 0x020fd80000000808 */
[----:B--2---:R-:W-:Y:S05]  /*2fc0*/  @P0 BRA P2, `(.L_x_37) ;  /* 0x0000000000140947 */ /* 0x004fea0001000000 */
[----:B------:R-:W0:Y:S01]  /*2fd0*/  LDCU.64 UR4, c[0x0][0x388] ;  /* 0x00007100ff0477ac */ /* 0x000e220008000a00 */
[----:B------:R-:W-:Y:S01]  /*2fe0*/  MOV R42, 0x3020 ;  /* 0x00003020002a7802 */ /* 0x000fe20000000f00 */
[----:B0-----:R-:W-:Y:S02]  /*2ff0*/  IMAD.U32 R6, RZ, RZ, UR4 ;  /* 0x00000004ff067e24 */ /* 0x001fe4000f8e00ff */
[----:B------:R-:W-:-:S07]  /*3000*/  IMAD.U32 R7, RZ, RZ, UR5 ;  /* 0x00000005ff077e24 */ /* 0x000fce000f8e00ff */
[----:B------:R-:W-:Y:S05]  /*3010*/  CALL.REL.NOINC `($__internal_0_$__cuda_sm20_div_rn_f64_full) ;  /* 0x0000002000687944 */ /* 0x000fea0003c00000 */
.L_x_37:
[----:B------:R-:W-:Y:S05]  /*3020*/  BSYNC.RECONVERGENT B5 ;  /* 0x0000000000057941 */ /* 0x000fea0003800200 */
.L_x_36:
[----:B------:R-:W-:Y:S01]  /*3030*/  DFMA R6, R6, R14, R12 ;  /* 0x0000000e0606722b */ /* 0x000fe2000000000c */
[----:B------:R-:W-:Y:S02]  /*3040*/  R2UR UR4, R50 ;  /* 0x00000000320472ca */ /* 0x000fe400000e0000 */
[----:B------:R-:W-:-:S05]  /*3050*/  R2UR UR5, R51 ;  /* 0x00000000330572ca */ /* 0x000fca00000e0000 */
[----:B------:R-:W-:-:S08]  /*3060*/  DMUL R6, R6, R2 ;  /* 0x0000000206067228 */ /* 0x000fd00000000000 */
[----:B------:R3:W-:Y:S01]  /*3070*/  ST.E.64 desc[UR4][R10.64], R6 ;  /* 0x000000060a007985 */ /* 0x0007e2000c101b04 */
[----:B------:R-:W-:Y:S05]  /*3080*/  BRA `(.L_x_18) ;  /* 0x00000018004c7947 */ /* 0x000fea0003800000 */
.L_x_23:
[----:B------:R-:W-:Y:S01]  /*3090*/  ISETP.NE.AND P3, PT, R26, RZ, PT ;  /* 0x000000ff1a00720c */ /* 0x000fe20003f65270 */
[----:B------:R-:W-:-:S12]  /*30a0*/  IMAD.MOV.U32 R26, RZ, RZ, RZ ;  /* 0x000000ffff1a7224 */ /* 0x000fd800078e00ff */
[----:B------:R-:W-:Y:S05]  /*30b0*/  @!P3 BRA `(.L_x_38) ;  /* 0x000000100028b947 */ /* 0x000fea0003800000 */
[----:B------:R-:W-:Y:S01]  /*30c0*/  BSSY.RECONVERGENT B5, `(.L_x_39) ;  /* 0x0000108000057945 */ /* 0x000fe20003800200 */
[----:B------:R-:W-:-:S07]  /*30d0*/  IMAD.MOV.U32 R26, RZ, RZ, RZ ;  /* 0x000000ffff1a7224 */ /* 0x000fce00078e00ff */
.L_x_48:
        /* <DEDUP_REMOVED lines=41> */
[----:B------:R-:W-:Y:S01]  /*3370*/  @P0 DADD R40, R40, R34 ;  /* 0x0000000028280229 */ /* 0x000fe20000000022 */
[----:B------:R-:W-:-:S03]  /*3380*/  IMAD.IADD R35, R28, 0x1, R21 ;  /* 0x000000011c237824 */ /* 0x000fc600078e0215 */
        /* <DEDUP_REMOVED lines=8> */
.L_x_41:
[----:B------:R-:W-:Y:S05]  /*3410*/  BSYNC.RECONVERGENT B6 ;  /* 0x0000000000067941 */ /* 0x000fea0003800200 */
.L_x_40:
[----:B------:R-:W0:Y:S01]  /*3420*/  LDCU UR4, c[0x0][0x3a8] ;  /* 0x00007500ff0477ac */ /* 0x000e220008000800 */
[C---:B------:R-:W-:Y:S01]  /*3430*/  R2UR UR6, R50.reuse ;  /* 0x00000000320672ca */ /* 0x040fe200000e0000 */
[----:B------:R-:W-:Y:S01]  /*3440*/  IMAD R35, R17, R35, R0 ;  /* 0x0000002311237224 */ /* 0x000fe200078e0200 */
[----:B------:R-:W-:Y:S01]  /*3450*/  R2UR UR7, R51 ;  /* 0x00000000330772ca */ /* 0x000fe200000e0000 */
[----:B------:R-:W-:Y:S01]  /*3460*/  DMUL R40, R6, R40 ;  /* 0x0000002806287228 */ /* 0x000fe20000000000 */
[----:B------:R-:W-:Y:S01]  /*3470*/  R2UR UR8, R50 ;  /* 0x00000000320872ca */ /* 0x000fe200000e0000 */
[----:B------:R-:W-:Y:S01]  /*3480*/  IMAD.WIDE.U32 R34, R35, 0x8, R4 ;  /* 0x0000000823227825 */ /* 0x000fe200078e0004 */
[----:B------:R-:W-:Y:S02]  /*3490*/  R2UR UR9, R51 ;  /* 0x00000000330972ca */ /* 0x000fe400000e0000 */
[----:B------:R-:W-:-:S07]  /*34a0*/  ISETP.NE.AND P3, PT, R26, RZ, PT ;  /* 0x000000ff1a00720c */ /* 0x000fce0003f65270 */
[----:B------:R1:W-:Y:S01]  /*34b0*/  ST.E.64 desc[UR6][R34.64], R40 ;  /* 0x0000002822007985 */ /* 0x0003e2000c101b06 */
[----:B0-----:R-:W-:-:S03]  /*34c0*/  ISETP.GE.AND P4, PT, R26, UR4, PT ;  /* 0x000000041a007c0c */ /* 0x001fc6000bf86270 */
[----:B------:R-:W2:Y:S02]  /*34d0*/  LDG.E.64 R38, desc[UR8][R8.64] ;  /* 0x0000000808267981 */ /* 0x000ea4000c1e1b00 */
[----:B------:R-:W0:Y:S08]  /*34e0*/  @P3 LDC.64 R32, c[0x0][0x3c0] ;  /* 0x0000f000ff203b82 */ /* 0x000e300000000a00 */
[----:B------:R-:W3:Y:S08]  /*34f0*/  @P3 LDC.64 R48, c[0x0][0x3c0] ;  /* 0x0000f000ff303b82 */ /* 0x000ef00000000a00 */
[----:B------:R-:W4:Y:S08]  /*3500*/  @!P4 LDC.64 R30, c[0x0][0x3c0] ;  /* 0x0000f000ff1ecb82 */ /* 0x000f300000000a00 */
[----:B------:R-:W5:Y:S01]  /*3510*/  @!P4 LDC.64 R46, c[0x0][0x3c0] ;  /* 0x0000f000ff2ecb82 */ /* 0x000f620000000a00 */
[C---:B------:R-:W-:Y:S01]  /*3520*/  @!P4 IMAD R6, R26.reuse, UR4, RZ ;  /* 0x000000041a06cc24 */ /* 0x040fe2000f8e02ff */
[--C-:B------:R-:W-:Y:S01]  /*3530*/  @!P4 SHF.R.S32.HI R37, RZ, 0x1f, R23.reuse ;  /* 0x0000001fff25c819 */ /* 0x100fe20000011417 */
[----:B------:R-:W-:-:S03]  /*3540*/  @!P4 IMAD R7, R26, UR4, R23 ;  /* 0x000000041a07cc24 */ /* 0x000fc6000f8e0217 */
[----:B------:R-:W-:Y:S02]  /*3550*/  @!P4 IADD3 R29, P6, PT, R6, R23, RZ ;  /* 0x00000017061dc210 */ /* 0x000fe40007fde0ff */
[C---:B------:R-:W-:Y:S02]  /*3560*/  @!P4 R2UR UR6, R50.reuse ;  /* 0x000000003206c2ca */ /* 0x040fe400000e0000 */
[C---:B------:R-:W-:Y:S02]  /*3570*/  @!P4 R2UR UR7, R51.reuse ;  /* 0x000000003307c2ca */ /* 0x040fe400000e0000 */
[----:B------:R-:W-:Y:S02]  /*3580*/  @!P4 R2UR UR8, R50 ;  /* 0x000000003208c2ca */ /* 0x000fe400000e0000 */
[----:B------:R-:W-:Y:S02]  /*3590*/  @!P4 R2UR UR9, R51 ;  /* 0x000000003309c2ca */ /* 0x000fe400000e0000 */
[----:B------:R-:W-:Y:S01]  /*35a0*/  @!P4 LEA.HI.X.SX32 R42, R6, R37, 0x1, P6 ;  /* 0x00000025062ac211 */ /* 0x000fe200030f0eff */
[----:B----4-:R-:W-:Y:S01]  /*35b0*/  @!P4 IMAD.WIDE.U32 R6, R7, 0x8, R30 ;  /* 0x000000080706c825 */ /* 0x010fe200078e001e */
[----:B------:R-:W-:-:S03]  /*35c0*/  CS2R R44, SRZ ;  /* 0x00000000002c7805 */ /* 0x000fc6000001ff00 */
[C---:B------:R-:W-:Y:S01]  /*35d0*/  @P3 VIADD R37, R26.reuse, 0xffffffff ;  /* 0xffffffff1a253836 */ /* 0x040fe20000000000 */
[C---:B-----5:R-:W-:Y:S01]  /*35e0*/  @!P4 LEA R30, P6, R29.reuse, R46, 0x3 ;  /* 0x0000002e1d1ec211 */ /* 0x060fe200078c18ff */
[----:B------:R-:W-:Y:S01]  /*35f0*/  @P3 VIADD R36, R26, 0xffffffff ;  /* 0xffffffff1a243836 */ /* 0x000fe20000000000 */
[----:B------:R-:W-:Y:S01]  /*3600*/  @P3 R2UR UR10, R50 ;  /* 0x00000000320a32ca */ /* 0x000fe200000e0000 */
[----:B------:R4:W5:Y:S01]  /*3610*/  @!P4 LDG.E.64 R44, desc[UR6][R6.64] ;  /* 0x00000006062cc981 */ /* 0x000962000c1e1b00 */
[----:B------:R-:W-:Y:S01]  /*3620*/  @!P4 LEA.HI.X R31, R29, R47, R42, 0x3, P6 ;  /* 0x0000002f1d1fc211 */ /* 0x000fe200030f1c2a */
[----:B------:R-:W-:Y:S01]  /*3630*/  @P3 IMAD R42, R37, UR4, RZ ;  /* 0x00000004252a3c24 */ /* 0x000fe2000f8e02ff */
[----:B------:R-:W-:Y:S01]  /*3640*/  @P3 R2UR UR11, R51 ;  /* 0x00000000330b32ca */ /* 0x000fe200000e0000 */
[--C-:B------:R-:W-:Y:S01]  /*3650*/  @P3 IMAD R29, R36, UR4, R23.reuse ;  /* 0x00000004241d3c24 */ /* 0x100fe2000f8e0217 */
[----:B------:R-:W-:Y:S01]  /*3660*/  @P3 SHF.R.S32.HI R43, RZ, 0x1f, R23 ;  /* 0x0000001fff2b3819 */ /* 0x000fe20000011417 */
[----:B------:R-:W1:Y:S01]  /*3670*/  LDC.64 R46, c[0x0][0x388] ;  /* 0x0000e200ff2e7b82 */ /* 0x000e620000000a00 */
[----:B------:R-:W5:Y:S01]  /*3680*/  @!P4 LDG.E.64 R30, desc[UR8][R30.64+-0x8] ;  /* 0xfffff8081e1ec981 */ /* 0x000f62000c1e1b00 */
[----:B------:R-:W-:Y:S01]  /*3690*/  @P3 IADD3 R37, P6, PT, R42, R23, RZ ;  /* 0x000000172a253210 */ /* 0x000fe20007fde0ff */
[----:B0-----:R-:W-:Y:S01]  /*36a0*/  @P3 IMAD.WIDE R32, R29, 0x8, R32 ;  /* 0x000000081d203825 */ /* 0x001fe200078e0220 */
[----:B------:R-:W-:-:S02]  /*36b0*/  @P3 R2UR UR4, R50 ;  /* 0x00000000320432ca */ /* 0x000fc400000e0000 */
[----:B------:R-:W-:Y:S02]  /*36c0*/  @P3 R2UR UR5, R51 ;  /* 0x00000000330532ca */ /* 0x000fe400000e0000 */
[----:B------:R-:W-:Y:S02]  /*36d0*/  @P3 LEA.HI.X.SX32 R42, R42, R43, 0x1, P6 ;  /* 0x0000002b2a2a3211 */ /* 0x000fe400030f0eff */
[C---:B---3--:R-:W-:Y:S01]  /*36e0*/  @P3 LEA R36, P6, R37.reuse, R48, 0x3 ;  /* 0x0000003025243211 */ /* 0x048fe200078c18ff */
[----:B------:R-:W3:Y:S03]  /*36f0*/  @P3 LDG.E.64 R32, desc[UR10][R32.64] ;  /* 0x0000000a20203981 */ /* 0x000ee6000c1e1b00 */
[----:B------:R-:W-:-:S06]  /*3700*/  @P3 LEA.HI.X R37, R37, R49, R42, 0x3, P6 ;  /* 0x0000003125253211 */ /* 0x000fcc00030f1c2a */
[----:B------:R-:W3:Y:S01]  /*3710*/  @P3 LDG.E.64 R36, desc[UR4][R36.64+-0x8] ;  /* 0xfffff80424243981 */ /* 0x000ee2000c1e1b00 */
[----:B------:R-:W0:Y:S01]  /*3720*/  LDCU UR4, c[0x0][0x38c] ;  /* 0x00007180ff0477ac */ /* 0x000e220008000800 */
[----:B----4-:R-:W-:Y:S01]  /*3730*/  IMAD.MOV.U32 R6, RZ, RZ, 0x1 ;  /* 0x00000001ff067424 */ /* 0x010fe200078e00ff */
[----:B0-----:R-:W1:Y:S05]  /*3740*/  MUFU.RCP64H R7, UR4 ;  /* 0x0000000400077d08 */ /* 0x001e6a0008001800 */
[----:B-1----:R-:W-:-:S08]  /*3750*/  DFMA R42, R6, -R46, 1 ;  /* 0x3ff00000062a742b */ /* 0x002fd0000000082e */
[----:B------:R-:W-:Y:S02]  /*3760*/  DFMA R48, R42, R42, R42 ;  /* 0x0000002a2a30722b */ /* 0x000fe4000000002a */
[----:B------:R-:W2:Y:S06]  /*3770*/  LDC.64 R42, c[0x0][0x380] ;  /* 0x0000e000ff2a7b82 */ /* 0x000eac0000000a00 */
        /* <DEDUP_REMOVED lines=8> */
[----:B------:R-:W-:-:S09]  /*3800*/  FSETP.GEU.AND P6, PT, |R43|, 6.5827683646048100446e-37, PT ;  /* 0x036000002b00780b */ /* 0x000fd20003fce200 */
[----:B------:R-:W-:Y:S01]  /*3810*/  FFMA R29, RZ, UR4, R7 ;  /* 0x00000004ff1d7c23 */ /* 0x000fe20008000007 */
[----:B-----5:R-:W-:-:S04]  /*3820*/  @!P4 DADD R44, R44, -R30 ;  /* 0x000000002c2cc229 */ /* 0x020fc8000000081e */
[----:B------:R-:W-:-:S04]  /*3830*/  FSETP.GT.AND P4, PT, |R29|, 1.469367938527859385e-39, PT ;  /* 0x001000001d00780b */ /* 0x000fc80003f84200 */
[----:B---3--:R-:W-:-:S08]  /*3840*/  @P3 DADD R44, R44, -R32 ;  /* 0x000000002c2c3229 */ /* 0x008fd00000000820 */
[----:B------:R-:W-:Y:S01]  /*3850*/  @P3 DADD R44, R44, R36 ;  /* 0x000000002c2c3229 */ /* 0x000fe20000000024 */
[----:B------:R-:W-:Y:S10]  /*3860*/  @P4 BRA P6, `(.L_x_43) ;  /* 0x00000000001c4947 */ /* 0x000ff40003000000 */
[----:B------:R-:W0:Y:S01]  /*3870*/  LDCU.64 UR4, c[0x0][0x388] ;  /* 0x00007100ff0477ac */ /* 0x000e220008000a00 */
[----:B------:R-:W-:Y:S01]  /*3880*/  IMAD.MOV.U32 R32, RZ, RZ, R42 ;  /* 0x000000ffff207224 */ /* 0x000fe200078e002a */
[----:B------:R-:W-:Y:S01]  /*3890*/  MOV R42, 0x38e0 ;  /* 0x000038e0002a7802 */ /* 0x000fe20000000f00 */
[----:B------:R-:W-:Y:S02]  /*38a0*/  IMAD.MOV.U32 R33, RZ, RZ, R43 ;  /* 0x000000ffff217224 */ /* 0x000fe400078e002b */
[----:B0-----:R-:W-:Y:S02]  /*38b0*/  IMAD.U32 R6, RZ, RZ, UR4 ;  /* 0x00000004ff067e24 */ /* 0x001fe4000f8e00ff */
[----:B------:R-:W-:-:S07]  /*38c0*/  IMAD.U32 R7, RZ, RZ, UR5 ;  /* 0x00000005ff077e24 */ /* 0x000fce000f8e00ff */
[----:B------:R-:W-:Y:S05]  /*38d0*/  CALL.REL.NOINC `($__internal_0_$__cuda_sm20_div_rn_f64_full) ;  /* 0x0000001800387944 */ /* 0x000fea0003c00000 */
.L_x_43:
[----:B------:R-:W-:Y:S05]  /*38e0*/  BSYNC.RECONVERGENT B6 ;  /* 0x0000000000067941 */ /* 0x000fea0003800200 */
.L_x_42:
        /* <DEDUP_REMOVED lines=41> */
[----:B-----5:R-:W-:Y:S01]  /*3b80*/  @P2 DADD R34, R34, -R32 ;  /* 0x0000000022222229 */ /* 0x020fe20000000820 */
[----:B------:R-:W-:Y:S02]  /*3b90*/  IMAD.IADD R41, R16, 0x1, R28 ;  /* 0x0000000110297824 */ /* 0x000fe400078e021c */
[----:B------:R-:W-:Y:S02]  /*3ba0*/  VIADD R40, R26, 0x1 ;  /* 0x000000011a287836 */ /* 0x000fe40000000000 */
[----:B------:R-:W-:-:S03]  /*3bb0*/  IMAD.IADD R28, R41, 0x1, R21 ;  /* 0x00000001291c7824 */ /* 0x000fc600078e0215 */
[----:B------:R-:W-:Y:S01]  /*3bc0*/  FFMA R27, RZ, UR4, R7 ;  /* 0x00000004ff1b7c23 */ /* 0x000fe20008000007 */
[----:B------:R-:W-:Y:S01]  /*3bd0*/  @P1 DADD R34, R34, -R36 ;  /* 0x0000000022221229 */ /* 0x000fe20000000824 */
[----:B------:R-:W-:-:S03]  /*3be0*/  IMAD R29, R17, R28, RZ ;  /* 0x0000001c111d7224 */ /* 0x000fc600078e02ff */
        /* <DEDUP_REMOVED lines=10> */
.L_x_45:
[----:B------:R-:W-:Y:S05]  /*3c90*/  BSYNC.RECONVERGENT B6 ;  /* 0x0000000000067941 */ /* 0x000fea0003800200 */
.L_x_44:
[----:B------:R-:W0:Y:S01]  /*3ca0*/  LDCU UR4, c[0x0][0x3a8] ;  /* 0x00007500ff0477ac */ /* 0x000e220008000800 */
[----:B------:R-:W-:Y:S01]  /*3cb0*/  R2UR UR6, R50 ;  /* 0x00000000320672ca */ /* 0x000fe200000e0000 */
[----:B------:R-:W-:Y:S01]  /*3cc0*/  IMAD.IADD R29, R0, 0x1, R29 ;  /* 0x00000001001d7824 */ /* 0x000fe200078e021d */
[----:B------:R-:W-:Y:S01]  /*3cd0*/  R2UR UR7, R51 ;  /* 0x00000000330772ca */ /* 0x000fe200000e0000 */
[----:B------:R-:W-:Y:S01]  /*3ce0*/  DMUL R34, R6, R34 ;  /* 0x0000002206227228 */ /* 0x000fe20000000000 */
[C---:B------:R-:W-:Y:S01]  /*3cf0*/  R2UR UR8, R50.reuse ;  /* 0x00000000320872ca */ /* 0x040fe200000e0000 */
[----:B------:R-:W-:Y:S01]  /*3d00*/  IMAD.WIDE.U32 R28, R29, 0x8, R4 ;  /* 0x000000081d1c7825 */ /* 0x000fe200078e0004 */
[----:B------:R-:W-:Y:S01]  /*3d10*/  R2UR UR9, R51 ;  /* 0x00000000330972ca */ /* 0x000fe200000e0000 */
[----:B------:R-:W1:Y:S08]  /*3d20*/  LDC.64 R36, c[0x0][0x3c0] ;  /* 0x0000f000ff247b82 */ /* 0x000e700000000a00 */
[----:B------:R2:W-:Y:S01]  /*3d30*/  ST.E.64 desc[UR6][R28.64], R34 ;  /* 0x000000221c007985 */ /* 0x0005e2000c101b06 */
[----:B------:R-:W-:Y:S01]  /*3d40*/  R2UR UR10, R50 ;  /* 0x00000000320a72ca */ /* 0x000fe200000e0000 */
[----:B------:R-:W3:Y:S01]  /*3d50*/  LDC.64 R46, c[0x0][0x388] ;  /* 0x0000e200ff2e7b82 */ /* 0x000ee20000000a00 */
[----:B0-----:R-:W-:Y:S01]  /*3d60*/  ISETP.GE.AND P4, PT, R40, UR4, PT ;  /* 0x0000000428007c0c */ /* 0x001fe2000bf86270 */
[----:B------:R-:W4:-:S12]  /*3d70*/  LDG.E.64 R42, desc[UR8][R8.64] ;  /* 0x00000008082a7981 */ /* 0x000f18000c1e1b00 */
[----:B------:R-:W0:Y:S01]  /*3d80*/  @!P4 LDC.64 R32, c[0x0][0x3c0] ;  /* 0x0000f000ff20cb82 */ /* 0x000e220000000a00 */
[----:B------:R-:W-:Y:S01]  /*3d90*/  @!P4 IMAD.IADD R6, R41, 0x1, -R40 ;  /* 0x000000012906c824 */ /* 0x000fe200078e0a28 */
[----:B------:R-:W-:Y:S02]  /*3da0*/  @!P4 SHF.R.S32.HI R31, RZ, 0x1f, R23 ;  /* 0x0000001fff1fc819 */ /* 0x000fe40000011417 */
[----:B------:R-:W-:Y:S02]  /*3db0*/  @!P4 R2UR UR6, R50 ;  /* 0x000000003206c2ca */ /* 0x000fe400000e0000 */
[----:B------:R-:W-:Y:S02]  /*3dc0*/  @!P4 IADD3 R27, P3, PT, R6, R23, RZ ;  /* 0x00000017061bc210 */ /* 0x000fe40007f7e0ff */
[----:B------:R-:W-:Y:S02]  /*3dd0*/  @!P4 R2UR UR7, R51 ;  /* 0x000000003307c2ca */ /* 0x000fe400000e0000 */
[----:B------:R-:W-:-:S02]  /*3de0*/  @!P4 R2UR UR8, R50 ;  /* 0x000000003208c2ca */ /* 0x000fc400000e0000 */
[----:B------:R-:W-:Y:S02]  /*3df0*/  @!P4 R2UR UR9, R51 ;  /* 0x000000003309c2ca */ /* 0x000fe400000e0000 */
[----:B------:R-:W-:Y:S02]  /*3e00*/  @!P4 LEA.HI.X.SX32 R38, R6, R31, 0x1, P3 ;  /* 0x0000001f0626c211 */ /* 0x000fe400018f0eff */
[----:B------:R-:W-:Y:S02]  /*3e10*/  @!P4 IADD3 R7, PT, PT, R23, R41, -R40 ;  /* 0x000000291707c210 */ /* 0x000fe40007ffe828 */
[----:B------:R-:W-:Y:S02]  /*3e20*/  CS2R R30, SRZ ;  /* 0x00000000001e7805 */ /* 0x000fe4000001ff00 */
[----:B------:R-:W-:Y:S02]  /*3e30*/  R2UR UR11, R51 ;  /* 0x00000000330b72ca */ /* 0x000fe400000e0000 */
[----:B0-----:R-:W-:Y:S01]  /*3e40*/  @!P4 LEA R32, P3, R27, R32, 0x3 ;  /* 0x000000201b20c211 */ /* 0x001fe200078618ff */
[----:B-1----:R-:W-:-:S03]  /*3e50*/  @!P4 IMAD.WIDE.U32 R6, R7, 0x8, R36 ;  /* 0x000000080706c825 */ /* 0x002fc600078e0024 */
[----:B------:R-:W-:Y:S01]  /*3e60*/  @!P4 LEA.HI.X R33, R27, R33, R38, 0x3, P3 ;  /* 0x000000211b21c211 */ /* 0x000fe200018f1c26 */
[----:B------:R-:W-:Y:S01]  /*3e70*/  IMAD R27, R26, UR4, R23 ;  /* 0x000000041a1b7c24 */ /* 0x000fe2000f8e0217 */
[----:B------:R0:W5:Y:S01]  /*3e80*/  @!P4 LDG.E.64 R30, desc[UR6][R6.64] ;  /* 0x00000006061ec981 */ /* 0x000162000c1e1b00 */
[----:B------:R-:W-:-:S03]  /*3e90*/  R2UR UR4, R50 ;  /* 0x00000000320472ca */ /* 0x000fc600000e0000 */
[----:B------:R-:W5:Y:S01]  /*3ea0*/  @!P4 LDG.E.64 R32, desc[UR8][R32.64+-0x8] ;  /* 0xfffff8082020c981 */ /* 0x000f62000c1e1b00 */
[----:B------:R-:W-:Y:S01]  /*3eb0*/  IMAD.WIDE R36, R27, 0x8, R36 ;  /* 0x000000081b247825 */ /* 0x000fe200078e0224 */
[----:B------:R-:W-:-:S04]  /*3ec0*/  R2UR UR5, R51 ;  /* 0x00000000330572ca */ /* 0x000fc800000e0000 */
[----:B------:R-:W2:Y:S01]  /*3ed0*/  LDG.E.64 R38, desc[UR10][R36.64] ;  /* 0x0000000a24267981 */ /* 0x000ea2000c1e1b00 */
[----:B------:R-:W-:Y:S01]  /*3ee0*/  IMAD.MOV.U32 R44, RZ, RZ, 0x1 ;  /* 0x00000001ff2c7424 */ /* 0x000fe200078e00ff */
[----:B0-----:R-:W4:Y:S07]  /*3ef0*/  LDC.64 R6, c[0x0][0x380] ;  /* 0x0000e000ff067b82 */ /* 0x001f2e0000000a00 */
[----:B------:R0:W2:Y:S01]  /*3f00*/  LDG.E.64 R40, desc[UR4][R36.64+-0x8] ;  /* 0xfffff80424287981 */ /* 0x0000a2000c1e1b00 */
[----:B------:R-:W1:Y:S02]  /*3f10*/  LDCU UR4, c[0x0][0x38c] ;  /* 0x00007180ff0477ac */ /* 0x000e640008000800 */
[----:B-1----:R-:W3:Y:S02]  /*3f20*/  MUFU.RCP64H R45, UR4 ;  /* 0x00000004002d7d08 */ /* 0x002ee40008001800 */
[----:B---3--:R-:W-:-:S08]  /*3f30*/  DFMA R48, R44, -R46, 1 ;  /* 0x3ff000002c30742b */ /* 0x008fd0000000082e */
[----:B------:R-:W-:-:S08]  /*3f40*/  DFMA R48, R48, R48, R48 ;  /* 0x000000303030722b */ /* 0x000fd00000000030 */
[----:B------:R-:W-:-:S08]  /*3f50*/  DFMA R48, R44, R48, R44 ;  /* 0x000000302c30722b */ /* 0x000fd0000000002c */
[----:B------:R-:W-:-:S08]  /*3f60*/  DFMA R44, R48, -R46, 1 ;  /* 0x3ff00000302c742b */ /* 0x000fd0000000082e */
[----:B------:R-:W-:Y:S01]  /*3f70*/  DFMA R44, R48, R44, R48 ;  /* 0x0000002c302c722b */ /* 0x000fe20000000030 */
[----:B------:R-:W-:Y:S01]  /*3f80*/  BSSY.RECONVERGENT B6, `(.L_x_46) ;  /* 0x0000013000067945 */ /* 0x000fe20003800200 */
[----:B----4-:R-:W-:-:S08]  /*3f90*/  DMUL R42, R42, R6 ;  /* 0x000000062a2a7228 */ /* 0x010fd00000000000 */
[----:B------:R-:W-:-:S08]  /*3fa0*/  DMUL R6, R44, R42 ;  /* 0x0000002a2c067228 */ /* 0x000fd00000000000 */
[----:B0-----:R-:W-:-:S08]  /*3fb0*/  DFMA R36, R6, -R46, R42 ;  /* 0x8000002e0624722b */ /* 0x001fd0000000002a */
[----:B------:R-:W-:-:S10]  /*3fc0*/  DFMA R6, R44, R36, R6 ;  /* 0x000000242c06722b */ /* 0x000fd40000000006 */
[----:B------:R-:W-:-:S05]  /*3fd0*/  FFMA R27, RZ, UR4, R7 ;  /* 0x00000004ff1b7c23 */ /* 0x000fca0008000007 */
[----:B------:R-:W-:Y:S01]  /*3fe0*/  FSETP.GT.AND P3, PT, |R27|, 1.469367938527859385e-39, PT ;  /* 0x001000001b00780b */ /* 0x000fe20003f64200 */
[----:B-----5:R-:W-:Y:S01]  /*3ff0*/  @!P4 DADD R30, R30, -R32 ;  /* 0x000000001e1ec229 */ /* 0x020fe20000000820 */
[----:B------:R-:W-:-:S07]  /*4000*/  FSETP.GEU.AND P4, PT, |R43|, 6.5827683646048100446e-37, PT ;  /* 0x036000002b00780b */ /* 0x000fce0003f8e200 */
[----:B--2---:R-:W-:-:S08]  /*4010*/  DADD R38, -R38, R30 ;  /* 0x0000000026267229 */ /* 0x004fd0000000011e */
[----:B------:R-:W-:Y:S01]  /*4020*/  DADD R40, R38, R40 ;  /* 0x0000000026287229 */ /* 0x000fe20000000028 */
        /* <DEDUP_REMOVED lines=8> */
.L_x_47:
[----:B------:R-:W-:Y:S05]  /*40b0*/  BSYNC.RECONVERGENT B6 ;  /* 0x0000000000067941 */ /* 0x000fea0003800200 */
.L_x_46:
        /* <DEDUP_REMOVED lines=9> */
.L_x_39:
[----:B------:R-:W-:-:S07]  /*4150*/  IMAD.MOV.U32 R26, RZ, RZ, R25 ;  /* 0x000000ffff1a7224 */ /* 0x000fce00078e0019 */
.L_x_38:
[----:B------:R-:W-:-:S13]  /*4160*/  ISETP.NE.AND P3, PT, R22, RZ, PT ;  /* 0x000000ff1600720c */ /* 0x000fda0003f65270 */
[----:B------:R-:W-:Y:S05]  /*4170*/  @P3 BRA `(.L_x_18) ;  /* 0x0000000800103947 */ /* 0x000fea0003800000 */
        /* <DEDUP_REMOVED lines=48> */
.L_x_50:
[----:B------:R-:W-:Y:S05]  /*4480*/  BSYNC.RECONVERGENT B5 ;  /* 0x0000000000057941 */ /* 0x000fea0003800200 */
.L_x_49:
[----:B------:R-:W-:Y:S01]  /*4490*/  IMAD.IADD R10, R40, 0x1, R21 ;  /* 0x00000001280a7824 */ /* 0x000fe200078e0215 */
[C---:B------:R-:W-:Y:S01]  /*44a0*/  R2UR UR4, R50.reuse ;  /* 0x00000000320472ca */ /* 0x040fe200000e0000 */
[----:B------:R-:W-:Y:S01]  /*44b0*/  DMUL R12, R6, R12 ;  /* 0x0000000c060c7228 */ /* 0x000fe20000000000 */
[----:B------:R-:W-:Y:S01]  /*44c0*/  R2UR UR5, R51 ;  /* 0x00000000330572ca */ /* 0x000fe200000e0000 */
[----:B------:R-:W-:Y:S01]  /*44d0*/  IMAD R11, R17, R10, R0 ;  /* 0x0000000a110b7224 */ /* 0x000fe200078e0200 */
[----:B------:R-:W-:Y:S01]  /*44e0*/  R2UR UR6, R50 ;  /* 0x00000000320672ca */ /* 0x000fe200000e0000 */
[----:B------:R-:W0:Y:S01]  /*44f0*/  LDC.64 R14, c[0x0][0x388] ;  /* 0x0000e200ff0e7b82 */ /* 0x000e220000000a00 */
[----:B------:R-:W-:Y:S01]  /*4500*/  R2UR UR7, R51 ;  /* 0x00000000330772ca */ /* 0x000fe200000e0000 */
[----:B------:R-:W-:-:S06]  /*4510*/  IMAD.WIDE.U32 R10, R11, 0x8, R4 ;  /* 0x000000080b0a7825 */ /* 0x000fcc00078e0004 */
[----:B------:R-:W1:Y:S02]  /*4520*/  LDC.64 R32, c[0x0][0x380] ;  /* 0x0000e000ff207b82 */ /* 0x000e640000000a00 */
[----:B------:R2:W-:Y:S01]  /*4530*/  ST.E.64 desc[UR4][R10.64], R12 ;  /* 0x0000000c0a007985 */ /* 0x0005e2000c101b04 */
[----:B------:R-:W3:Y:S03]  /*4540*/  LDCU UR5, c[0x0][0x38c] ;  /* 0x00007180ff0577ac */ /* 0x000ee60008000800 */
[----:B------:R-:W1:Y:S01]  /*4550*/  LDG.E.64 R8, desc[UR6][R8.64] ;  /* 0x0000000608087981 */ /* 0x000e62000c1e1b00 */
[----:B------:R-:W-:Y:S01]  /*4560*/  IMAD.MOV.U32 R6, RZ, RZ, 0x1 ;  /* 0x00000001ff067424 */ /* 0x000fe200078e00ff */
[----:B------:R-:W4:Y:S01]  /*4570*/  LDCU UR4, c[0x0][0x3a8] ;  /* 0x00007500ff0477ac */ /* 0x000f220008000800 */
[C---:B------:R-:W-:Y:S01]  /*4580*/  ISETP.NE.AND P3, PT, R26.reuse, RZ, PT ;  /* 0x000000ff1a00720c */ /* 0x040fe20003f65270 */
[----:B---3--:R-:W0:Y:S01]  /*4590*/  MUFU.RCP64H R7, UR5 ;  /* 0x0000000500077d08 */ /* 0x008e220008001800 */
[----:B----4-:R-:W-:-:S02]  /*45a0*/  ISETP.GE.AND P2, PT, R26, UR4, PT ;  /* 0x000000041a007c0c */ /* 0x010fc4000bf46270 */
[----:B0-----:R-:W-:-:S08]  /*45b0*/  DFMA R18, R6, -R14, 1 ;  /* 0x3ff000000612742b */ /* 0x001fd0000000080e */
[----:B------:R-:W-:-:S08]  /*45c0*/  DFMA R18, R18, R18, R18 ;  /* 0x000000121212722b */ /* 0x000fd00000000012 */
[----:B------:R-:W-:-:S08]  /*45d0*/  DFMA R18, R6, R18, R6 ;  /* 0x000000120612722b */ /* 0x000fd00000000006 */
[----:B------:R-:W-:-:S08]  /*45e0*/  DFMA R6, R18, -R14, 1 ;  /* 0x3ff000001206742b */ /* 0x000fd0000000080e */
[----:B------:R-:W-:Y:S02]  /*45f0*/  DFMA R18, R18, R6, R18 ;  /* 0x000000061212722b */ /* 0x000fe40000000012 */
[----:B-1----:R-:W-:-:S08]  /*4600*/  DMUL R32, R8, R32 ;  /* 0x0000002008207228 */ /* 0x002fd00000000000 */
[----:B------:R-:W-:Y:S02]  /*4610*/  DMUL R6, R18, R32 ;  /* 0x0000002012067228 */ /* 0x000fe40000000000 */
[----:B------:R-:W-:-:S06]  /*4620*/  FSETP.GEU.AND P1, PT, |R33|, 6.5827683646048100446e-37, PT ;  /* 0x036000002100780b */ /* 0x000fcc0003f2e200 */
[----:B------:R-:W-:-:S08]  /*4630*/  DFMA R8, R6, -R14, R32 ;  /* 0x8000000e0608722b */ /* 0x000fd00000000020 */
[----:B------:R-:W-:-:S10]  /*4640*/  DFMA R6, R18, R8, R6 ;  /* 0x000000081206722b */ /* 0x000fd40000000006 */
[----:B------:R-:W-:-:S05]  /*4650*/  FFMA R8, RZ, UR5, R7 ;  /* 0x00000005ff087c23 */ /* 0x000fca0008000007 */
[----:B------:R-:W-:Y:S02]  /*4660*/  FSETP.GT.AND P0, PT, |R8|, 1.469367938527859385e-39, PT ;  /* 0x001000000800780b */ /* 0x000fe40003f04200 */
[----:B------:R-:W-:Y:S01]  /*4670*/  CS2R R8, SRZ ;  /* 0x0000000000087805 */ /* 0x000fe2000001ff00 */
[----:B--2---:R-:W-:Y:S10]  /*4680*/  @P2 BRA `(.L_x_51) ;  /* 0x0000000000442947 */ /* 0x004ff40003800000 */
[----:B------:R-:W0:Y:S01]  /*4690*/  LDC.64 R14, c[0x0][0x3c0] ;  /* 0x0000f000ff0e7b82 */ /* 0x000e220000000a00 */
[----:B------:R-:W1:Y:S01]  /*46a0*/  LDCU.64 UR6, c[0x0][0x3c0] ;  /* 0x00007800ff0677ac */ /* 0x000e620008000a00 */
[----:B------:R-:W-:Y:S01]  /*46b0*/  IMAD R8, R26, UR4, RZ ;  /* 0x000000041a087c24 */ /* 0x000fe2000f8e02ff */
[----:B------:R-:W-:Y:S02]  /*46c0*/  SHF.R.S32.HI R9, RZ, 0x1f, R23 ;  /* 0x0000001fff097819 */ /* 0x000fe40000011417 */
[----:B------:R-:W-:Y:S02]  /*46d0*/  R2UR UR8, R50 ;  /* 0x00000000320872ca */ /* 0x000fe400000e0000 */
[----:B------:R-:W-:Y:S02]  /*46e0*/  IADD3 R19, P2, PT, R8, R23, RZ ;  /* 0x0000001708137210 */ /* 0x000fe40007f5e0ff */
[----:B------:R-:W-:Y:S02]  /*46f0*/  R2UR UR9, R51 ;  /* 0x00000000330972ca */ /* 0x000fe400000e0000 */
[----:B------:R-:W-:-:S02]  /*4700*/  R2UR UR10, R50 ;  /* 0x00000000320a72ca */ /* 0x000fc400000e0000 */
[----:B------:R-:W-:Y:S02]  /*4710*/  R2UR UR11, R51 ;  /* 0x00000000330b72ca */ /* 0x000fe400000e0000 */
[----:B------:R-:W-:Y:S01]  /*4720*/  LEA.HI.X.SX32 R8, R8, R9, 0x1, P2 ;  /* 0x0000000908087211 */ /* 0x000fe200010f0eff */
[----:B------:R-:W-:Y:S01]  /*4730*/  IMAD R9, R26, UR4, R23 ;  /* 0x000000041a097c24 */ /* 0x000fe2000f8e0217 */
[----:B-1----:R-:W-:-:S04]  /*4740*/  LEA R18, P2, R19, UR6, 0x3 ;  /* 0x0000000613127c11 */ /* 0x002fc8000f8418ff */
[----:B------:R-:W-:Y:S01]  /*4750*/  LEA.HI.X R19, R19, UR7, R8, 0x3, P2 ;  /* 0x0000000713137c11 */ /* 0x000fe200090f1c08 */
[----:B0-----:R-:W-:-:S05]  /*4760*/  IMAD.WIDE.U32 R14, R9, 0x8, R14 ;  /* 0x00000008090e7825 */ /* 0x001fca00078e000e */
[----:B------:R-:W2:Y:S04]  /*4770*/  LDG.E.64 R8, desc[UR8][R14.64] ;  /* 0x000000080e087981 */ /* 0x000ea8000c1e1b00 */
[----:B------:R-:W2:Y:S02]  /*4780*/  LDG.E.64 R18, desc[UR10][R18.64+-0x8] ;  /* 0xfffff80a12127981 */ /* 0x000ea4000c1e1b00 */
[----:B--2---:R-:W-:-:S11]  /*4790*/  DADD R8, R8, -R18 ;  /* 0x0000000008087229 */ /* 0x004fd60000000812 */
.L_x_51:
[----:B------:R-:W-:Y:S05]  /*47a0*/  @!P3 BRA `(.L_x_52) ;  /* 0x000000000050b947 */ /* 0x000fea0003800000 */
[----:B------:R-:W0:Y:S01]  /*47b0*/  LDC.64 R14, c[0x0][0x3c0] ;  /* 0x0000f000ff0e7b82 */ /* 0x000e220000000a00 */
[----:B------:R-:W1:Y:S01]  /*47c0*/  LDCU.64 UR6, c[0x0][0x3c0] ;  /* 0x00007800ff0677ac */ /* 0x000e620008000a00 */
[----:B------:R-:W-:Y:S01]  /*47d0*/  VIADD R19, R26, 0xffffffff ;  /* 0xffffffff1a137836 */ /* 0x000fe20000000000 */
[----:B------:R-:W-:Y:S01]  /*47e0*/  R2UR UR8, R50 ;  /* 0x00000000320872ca */ /* 0x000fe200000e0000 */
[----:B------:R-:W-:Y:S01]  /*47f0*/  VIADD R18, R26, 0xffffffff ;  /* 0xffffffff1a127836 */ /* 0x000fe20000000000 */
[----:B------:R-:W-:Y:S01]  /*4800*/  R2UR UR9, R51 ;  /* 0x00000000330972ca */ /* 0x000fe200000e0000 */
[----:B------:R-:W-:Y:S01]  /*4810*/  IMAD R26, R19, UR4, RZ ;  /* 0x00000004131a7c24 */ /* 0x000fe2000f8e02ff */
[--C-:B------:R-:W-:Y:S01]  /*4820*/  SHF.R.S32.HI R29, RZ, 0x1f, R23.reuse ;  /* 0x0000001fff1d7819 */ /* 0x100fe20000011417 */
[----:B------:R-:W-:Y:S01]  /*4830*/  IMAD R19, R18, UR4, R23 ;  /* 0x0000000412137c24 */ /* 0x000fe2000f8e0217 */
[----:B------:R-:W-:Y:S02]  /*4840*/  R2UR UR4, R50 ;  /* 0x00000000320472ca */ /* 0x000fe400000e0000 */
[----:B------:R-:W-:-:S02]  /*4850*/  IADD3 R27, P2, PT, R26, R23, RZ ;  /* 0x000000171a1b7210 */ /* 0x000fc40007f5e0ff */
[----:B------:R-:W-:Y:S02]  /*4860*/  R2UR UR5, R51 ;  /* 0x00000000330572ca */ /* 0x000fe400000e0000 */
[----:B------:R-:W-:Y:S02]  /*4870*/  LEA.HI.X.SX32 R26, R26, R29, 0x1, P2 ;  /* 0x0000001d1a1a7211 */ /* 0x000fe400010f0eff */
[----:B-1----:R-:W-:Y:S01]  /*4880*/  LEA R18, P2, R27, UR6, 0x3 ;  /* 0x000000061b127c11 */ /* 0x002fe2000f8418ff */
[----:B0-----:R-:W-:-:S03]  /*4890*/  IMAD.WIDE R14, R19, 0x8, R14 ;  /* 0x00000008130e7825 */ /* 0x001fc600078e020e */
[----:B------:R-:W-:-:S03]  /*48a0*/  LEA.HI.X R19, R27, UR7, R26, 0x3, P2 ;  /* 0x000000071b137c11 */ /* 0x000fc600090f1c1a */
[----:B------:R-:W2:Y:S04]  /*48b0*/  LDG.E.64 R14, desc[UR8][R14.64] ;  /* 0x000000080e0e7981 */ /* 0x000ea8000c1e1b00 */
[----:B------:R-:W3:Y:S01]  /*48c0*/  LDG.E.64 R18, desc[UR4][R18.64+-0x8] ;  /* 0xfffff80412127981 */ /* 0x000ee2000c1e1b00 */
[----:B--2---:R-:W-:-:S08]  /*48d0*/  DADD R8, R8, -R14 ;  /* 0x0000000008087229 */ /* 0x004fd0000000080e */
[----:B---3--:R-:W-:-:S11]  /*48e0*/  DADD R8, R8, R18 ;  /* 0x0000000008087229 */ /* 0x008fd60000000012 */
.L_x_52:
[----:B------:R-:W-:Y:S04]  /*48f0*/  BSSY.RECONVERGENT B5, `(.L_x_53) ;  /* 0x0000007000057945 */ /* 0x000fe80003800200 */
[----:B------:R-:W-:Y:S05]  /*4900*/  @P0 BRA P1, `(.L_x_54) ;  /* 0x0000000000140947 */ /* 0x000fea0000800000 */
[----:B------:R-:W0:Y:S01]  /*4910*/  LDCU.64 UR4, c[0x0][0x388] ;  /* 0x00007100ff0477ac */ /* 0x000e220008000a00 */
[----:B------:R-:W-:Y:S01]  /*4920*/  MOV R42, 0x4960 ;  /* 0x00004960002a7802 */ /* 0x000fe20000000f00 */
[----:B0-----:R-:W-:Y:S02]  /*4930*/  IMAD.U32 R6, RZ, RZ, UR4 ;  /* 0x00000004ff067e24 */ /* 0x001fe4000f8e00ff */
[----:B------:R-:W-:-:S07]  /*4940*/  IMAD.U32 R7, RZ, RZ, UR5 ;  /* 0x00000005ff077e24 */ /* 0x000fce000f8e00ff */
[----:B------:R-:W-:Y:S05]  /*4950*/  CALL.REL.NOINC `($__internal_0_$__cuda_sm20_div_rn_f64_full) ;  /* 0x0000000800187944 */ /* 0x000fea0003c00000 */
.L_x_54:
[----:B------:R-:W-:Y:S05]  /*4960*/  BSYNC.RECONVERGENT B5 ;  /* 0x0000000000057941 */ /* 0x000fea0003800200 */
.L_x_53:
[----:B------:R-:W-:Y:S01]  /*4970*/  DFMA R6, R6, R8, R12 ;  /* 0x000000080606722b */ /* 0x000fe2000000000c */
[----:B------:R-:W-:Y:S02]  /*4980*/  R2UR UR4, R50 ;  /* 0x00000000320472ca */ /* 0x000fe400000e0000 */
[----:B------:R-:W-:-:S05]  /*4990*/  R2UR UR5, R51 ;  /* 0x00000000330572ca */ /* 0x000fca00000e0000 */
[----:B------:R-:W-:-:S08]  /*49a0*/  DMUL R6, R6, R2 ;  /* 0x0000000206067228 */ /* 0x000fd00000000000 */
[----:B------:R2:W-:Y:S03]  /*49b0*/  ST.E.64 desc[UR4][R10.64], R6 ;  /* 0x000000060a007985 */ /* 0x0005e6000c101b04 */
.L_x_18:
[----:B------:R-:W-:Y:S05]  /*49c0*/  BSYNC.RECONVERGENT B0 ;  /* 0x0000000000007941 */ /* 0x000fea0003800200 */
.L_x_5:
[----:B0-234-:R-:W0:Y:S02]  /*49d0*/  LDC R6, c[0x0][0x3a8] ;  /* 0x0000ea00ff067b82 */ /* 0x01de240000000800 */
[C---:B0-----:R-:W-:Y:S01]  /*49e0*/  ISETP.NE.AND P0, PT, R21.reuse, R6, PT ;  /* 0x000000061500720c */ /* 0x041fe20003f05270 */
[----:B------:R-:W-:-:S12]  /*49f0*/  VIADD R21, R21, 0x1 ;  /* 0x0000000115157836 */ /* 0x000fd80000000000 */
[----:B------:R-:W-:Y:S05]  /*4a00*/  @P0 BRA `(.L_x_55) ;  /* 0xffffffb8003c0947 */ /* 0x000fea000383ffff */
[----:B------:R-:W-:Y:S05]  /*4a10*/  BSYNC.RECONVERGENT B1 ;  /* 0x0000000000017941 */ /* 0x000fea0003800200 */
.L_x_4:
[C---:B------:R-:W-:Y:S01]  /*4a20*/  ISETP.NE.AND P0, PT, R23.reuse, R6, PT ;  /* 0x000000061700720c */ /* 0x040fe20003f05270 */
[----:B------:R-:W-:-:S12]  /*4a30*/  VIADD R23, R23, 0x1 ;  /* 0x0000000117177836 */ /* 0x000fd80000000000 */
[----:B------:R-:W-:Y:S05]  /*4a40*/  @P0 BRA `(.L_x_56) ;  /* 0xffffffb800200947 */ /* 0x000fea000383ffff */
[----:B------:R-:W-:Y:S05]  /*4a50*/  BSYNC.RECONVERGENT B2 ;  /* 0x0000000000027941 */ /* 0x000fea0003800200 */
.L_x_3:
[C---:B------:R-:W-:Y:S01]  /*4a60*/  ISETP.NE.AND P0, PT, R24.reuse, R6, PT ;  /* 0x000000061800720c */ /* 0x040fe20003f05270 */
[----:B------:R-:W-:-:S12]  /*4a70*/  VIADD R24, R24, 0x1 ;  /* 0x0000000118187836 */ /* 0x000fd80000000000 */
[----:B------:R-:W-:Y:S05]  /*4a80*/  @P0 BRA `(.L_x_57) ;  /* 0xffffffb800040947 */ /* 0x000fea000383ffff */
[----:B------:R-:W-:Y:S05]  /*4a90*/  BSYNC.RECONVERGENT B3 ;  /* 0x0000000000037941 */ /* 0x000fea0003800200 */
.L_x_1:
[----:B------:R-:W-:-:S13]  /*4aa0*/  ISETP.NE.AND P0, PT, R16, RZ, PT ;  /* 0x000000ff1000720c */ /* 0x000fda0003f05270 */
[----:B------:R-:W-:Y:S05]  /*4ab0*/  @!P0 BRA `(.L_x_58) ;  /* 0x0000000400ac8947 */ /* 0x000fea0003800000 */
[----:B------:R-:W0:Y:S01]  /*4ac0*/  S2R R0, SR_TID.X ;  /* 0x0000000000007919 */ /* 0x000e220000002100 */
[----:B------:R-:W-:Y:S01]  /*4ad0*/  VIMNMX.U32 R22, PT, PT, R17, 0x1, !PT ;  /* 0x0000000111167848 */ /* 0x000fe20007fe0000 */
[----:B------:R-:W-:Y:S01]  /*4ae0*/  BSSY.RECONVERGENT B0, `(.L_x_58) ;  /* 0x0000068000007945 */ /* 0x000fe20003800200 */
[----:B------:R-:W-:Y:S02]  /*4af0*/  IMAD.MOV.U32 R25, RZ, RZ, RZ ;  /* 0x000000ffff197224 */ /* 0x000fe400078e00ff */
[----:B------:R-:W-:-:S05]  /*4b00*/  LOP3.LUT R23, R22, 0xfffffffc, RZ, 0xc0, !PT ;  /* 0xfffffffc16177812 */ /* 0x000fca00078ec0ff */
[----:B------:R-:W-:Y:S02]  /*4b10*/  IMAD.MOV R28, RZ, RZ, -R23 ;  /* 0x000000ffff1c7224 */ /* 0x000fe400078e0a17 */
[----:B0-----:R-:W-:-:S04]  /*4b20*/  IMAD R0, R17, R0, RZ ;  /* 0x0000000011007224 */ /* 0x001fc800078e02ff */
[----:B------:R-:W-:-:S07]  /*4b30*/  IMAD R16, R17, R0, RZ ;  /* 0x0000000011107224 */ /* 0x000fce00078e02ff */
.L_x_63:
[----:B------:R-:W0:Y:S01]  /*4b40*/  LDC.64 R18, c[0x0][0x3b0] ;  /* 0x0000ec00ff127b82 */ /* 0x000e220000000a00 */
[----:B------:R-:W-:Y:S01]  /*4b50*/  ISETP.GE.U32.AND P0, PT, R17, 0x4, PT ;  /* 0x000000041100780c */ /* 0x000fe20003f06070 */
[--C-:B--2---:R-:W-:Y:S02]  /*4b60*/  IMAD.IADD R21, R0, 0x1, R25.reuse ;  /* 0x0000000100157824 */ /* 0x104fe400078e0219 */
[----:B------:R-:W-:Y:S02]  /*4b70*/  IMAD.IADD R30, R16, 0x1, R25 ;  /* 0x00000001101e7824 */ /* 0x000fe400078e0219 */
[----:B------:R-:W-:Y:S02]  /*4b80*/  IMAD.MOV.U32 R10, RZ, RZ, RZ ;  /* 0x000000ffff0a7224 */ /* 0x000fe400078e00ff */
[----:B0-----:R-:W-:-:S06]  /*4b90*/  IMAD.WIDE R20, R21, 0x4, R18 ;  /* 0x0000000415147825 */ /* 0x001fcc00078e0212 */
[----:B------:R-:W-:Y:S05]  /*4ba0*/  @!P0 BRA `(.L_x_59) ;  /* 0x0000000000fc8947 */ /* 0x000fea0003800000 */
[----:B------:R-:W-:Y:S01]  /*4bb0*/  BSSY.RECONVERGENT B1, `(.L_x_60) ;  /* 0x000003d000017945 */ /* 0x000fe20003800200 */
[----:B------:R-:W-:Y:S02]  /*4bc0*/  IMAD.MOV.U32 R27, RZ, RZ, R30 ;  /* 0x000000ffff1b7224 */ /* 0x000fe400078e001e */
[----:B------:R-:W-:Y:S02]  /*4bd0*/  IMAD.MOV.U32 R24, RZ, RZ, R25 ;  /* 0x000000ffff187224 */ /* 0x000fe400078e0019 */
[----:B------:R-:W-:Y:S02]  /*4be0*/  IMAD.MOV.U32 R29, RZ, RZ, R0 ;  /* 0x000000ffff1d7224 */ /* 0x000fe400078e0000 */
[----:B------:R-:W-:-:S07]  /*4bf0*/  IMAD.MOV.U32 R26, RZ, RZ, R28 ;  /* 0x000000ffff1a7224 */ /* 0x000fce00078e001c */
.L_x_61:
[C---:B-1----:R-:W-:Y:S01]  /*4c00*/  R2UR UR4, R50.reuse ;  /* 0x00000000320472ca */ /* 0x042fe200000e0000 */
[----:B0-----:R-:W-:Y:S01]  /*4c10*/  IMAD.WIDE R2, R29, 0x4, R18 ;  /* 0x000000041d027825 */ /* 0x001fe200078e0212 */
[C---:B------:R-:W-:Y:S01]  /*4c20*/  R2UR UR5, R51.reuse ;  /* 0x00000000330572ca */ /* 0x040fe200000e0000 */
[----:B------:R-:W0:Y:S01]  /*4c30*/  LDC.64 R6, c[0x0][0x390] ;  /* 0x0000e400ff067b82 */ /* 0x000e220000000a00 */
[----:B------:R-:W-:Y:S02]  /*4c40*/  R2UR UR6, R50 ;  /* 0x00000000320672ca */ /* 0x000fe400000e0000 */
[----:B------:R-:W-:-:S05]  /*4c50*/  R2UR UR7, R51 ;  /* 0x00000000330772ca */ /* 0x000fca00000e0000 */
[----:B------:R-:W1:Y:S04]  /*4c60*/  LDC.64 R8, c[0x0][0x398] ;  /* 0x0000e600ff087b82 */ /* 0x000e680000000a00 */
[----:B------:R-:W2:Y:S04]  /*4c70*/  LDG.E R31, desc[UR4][R20.64] ;  /* 0x00000004141f7981 */ /* 0x000ea8000c1e1900 */
[----:B------:R-:W3:Y:S01]  /*4c80*/  LDG.E R33, desc[UR6][R2.64] ;  /* 0x0000000602217981 */ /* 0x000ee2000c1e1900 */
[----:B------:R-:W-:Y:S01]  /*4c90*/  R2UR UR8, R50 ;  /* 0x00000000320872ca */ /* 0x000fe200000e0000 */
[----:B------:R-:W-:Y:S01]  /*4ca0*/  IMAD.WIDE R10, R24, 0x8, R4 ;  /* 0x00000008180a7825 */ /* 0x000fe200078e0204 */
[----:B------:R-:W-:Y:S01]  /*4cb0*/  R2UR UR9, R51 ;  /* 0x00000000330972ca */ /* 0x000fe200000e0000 */
[----:B------:R-:W4:Y:S02]  /*4cc0*/  LDC.64 R14, c[0x0][0x3a0] ;  /* 0x0000e800ff0e7b82 */ /* 0x000f240000000a00 */
[----:B0-----:R-:W-:-:S04]  /*4cd0*/  IMAD.WIDE R6, R27, 0x4, R6 ;  /* 0x000000041b067825 */ /* 0x001fc800078e0206 */
[C---:B-1----:R-:W-:Y:S01]  /*4ce0*/  IMAD.WIDE R8, R27.reuse, 0x4, R8 ;  /* 0x000000041b087825 */ /* 0x042fe200078e0208 */
[----:B--2---:R0:W-:Y:S04]  /*4cf0*/  STG.E desc[UR4][R6.64], R31 ;  /* 0x0000001f06007986 */ /* 0x0041e8000c101904 */
[----:B---3--:R1:W-:Y:S04]  /*4d00*/  STG.E desc[UR6][R8.64], R33 ;  /* 0x0000002108007986 */ /* 0x0083e8000c101906 */
[----:B------:R-:W2:Y:S01]  /*4d10*/  LD.E.64 R12, desc[UR8][R10.64] ;  /* 0x000000080a0c7980 */ /* 0x000ea2000c101b00 */
[----:B----4-:R-:W-:-:S05]  /*4d20*/  IMAD.WIDE R14, R27, 0x8, R14 ;  /* 0x000000081b0e7825 */ /* 0x010fca00078e020e */
[----:B--2---:R2:W-:Y:S04]  /*4d30*/  STG.E.64 desc[UR4][R14.64], R12 ;  /* 0x0000000c0e007986 */ /* 0x0045e8000c101b04 */
[----:B------:R-:W3:Y:S04]  /*4d40*/  LDG.E R35, desc[UR6][R20.64] ;  /* 0x0000000614237981 */ /* 0x000ee8000c1e1900 */
[----:B------:R-:W4:Y:S01]  /*4d50*/  LDG.E R37, desc[UR8][R2.64+0x4] ;  /* 0x0000040802257981 */ /* 0x000f22000c1e1900 */
[----:B0-----:R-:W-:-:S04]  /*4d60*/  IMAD.WIDE R6, R17, 0x4, R6 ;  /* 0x0000000411067825 */ /* 0x001fc800078e0206 */
[----:B-1----:R-:W-:-:S04]  /*4d70*/  IMAD.WIDE R8, R17, 0x4, R8 ;  /* 0x0000000411087825 */ /* 0x002fc800078e0208 */
[C---:B------:R-:W-:Y:S01]  /*4d80*/  IMAD.WIDE R10, R17.reuse, 0x8, R10 ;  /* 0x00000008110a7825 */ /* 0x040fe200078e020a */
[----:B---3--:R0:W-:Y:S04]  /*4d90*/  STG.E desc[UR4][R6.64], R35 ;  /* 0x0000002306007986 */ /* 0x0081e8000c101904 */
[----:B----4-:R1:W-:Y:S04]  /*4da0*/  STG.E desc[UR6][R8.64], R37 ;  /* 0x0000002508007986 */ /* 0x0103e8000c101906 */
[----:B--2---:R-:W2:Y:S01]  /*4db0*/  LD.E.64 R12, desc[UR8][R10.64] ;  /* 0x000000080a0c7980 */ /* 0x004ea2000c101b00 */
[----:B------:R-:W-:-:S05]  /*4dc0*/  IMAD.WIDE R14, R17, 0x8, R14 ;  /* 0x00000008110e7825 */ /* 0x000fca00078e020e */
        /* <DEDUP_REMOVED lines=15> */
[----:B------:R-:W-:Y:S01]  /*4ec0*/  IMAD.WIDE R10, R17, 0x8, R10 ;  /* 0x00000008110a7825 */ /* 0x000fe200078e020a */
[----:B---3--:R0:W-:Y:S04]  /*4ed0*/  STG.E desc[UR4][R6.64], R35 ;  /* 0x0000002306007986 */ /* 0x0081e8000c101904 */
[----:B----4-:R0:W-:Y:S04]  /*4ee0*/  STG.E desc[UR6][R8.64], R3 ;  /* 0x0000000308007986 */ /* 0x0101e8000c101906 */
[----:B------:R-:W3:Y:S01]  /*4ef0*/  LD.E.64 R10, desc[UR8][R10.64] ;  /* 0x000000080a0a7980 */ /* 0x000ee2000c101b00 */
[----:B------:R-:W-:-:S02]  /*4f00*/  VIADD R26, R26, 0x4 ;  /* 0x000000041a1a7836 */ /* 0x000fc40000000000 */
[----:B--2---:R-:W-:-:S03]  /*4f10*/  IMAD.WIDE R14, R17, 0x8, R14 ;  /* 0x00000008110e7825 */ /* 0x004fc600078e020e */
[----:B------:R-:W-:Y:S01]  /*4f20*/  ISETP.NE.AND P0, PT, R26, RZ, PT ;  /* 0x000000ff1a00720c */ /* 0x000fe20003f05270 */
[----:B------:R-:W-:Y:S02]  /*4f30*/  VIADD R29, R29, 0x4 ;  /* 0x000000041d1d7836 */ /* 0x000fe40000000000 */
[C---:B------:R-:W-:Y:S02]  /*4f40*/  IMAD R24, R17.reuse, 0x4, R24 ;  /* 0x0000000411187824 */ /* 0x040fe400078e0218 */
[----:B------:R-:W-:Y:S01]  /*4f50*/  IMAD R27, R17, 0x4, R27 ;  /* 0x00000004111b7824 */ /* 0x000fe200078e021b */
[----:B---3--:R0:W-:Y:S07]  /*4f60*/  STG.E.64 desc[UR4][R14.64], R10 ;  /* 0x0000000a0e007986 */ /* 0x0081ee000c101b04 */
[----:B------:R-:W-:Y:S05]  /*4f70*/  @P0 BRA `(.L_x_61) ;  /* 0xfffffffc00200947 */ /* 0x000fea000383ffff */
[----:B------:R-:W-:Y:S05]  /*4f80*/  BSYNC.RECONVERGENT B1 ;  /* 0x0000000000017941 */ /* 0x000fea0003800200 */
.L_x_60:
[----:B0-----:R-:W-:-:S07]  /*4f90*/  IMAD.MOV.U32 R10, RZ, RZ, R23 ;  /* 0x000000ffff0a7224 */ /* 0x001fce00078e0017 */
.L_x_59:
[----:B------:R-:W-:-:S13]  /*4fa0*/  LOP3.LUT P0, RZ, R22, 0x1, RZ, 0xc0, !PT ;  /* 0x0000000116ff7812 */ /* 0x000fda000780c0ff */
[----:B------:R-:W-:Y:S05]  /*4fb0*/  @!P0 BRA `(.L_x_62) ;  /* 0x00000000005c8947 */ /* 0x000fea0003800000 */
[----:B-1----:R-:W-:Y:S01]  /*4fc0*/  R2UR UR4, R50 ;  /* 0x00000000320472ca */ /* 0x002fe200000e0000 */
[----:B------:R-:W-:Y:S01]  /*4fd0*/  IMAD.IADD R3, R0, 0x1, R10 ;  /* 0x0000000100037824 */ /* 0x000fe200078e020a */
[----:B------:R-:W-:Y:S01]  /*4fe0*/  R2UR UR5, R51 ;  /* 0x00000000330572ca */ /* 0x000fe200000e0000 */
[----:B------:R-:W0:Y:S01]  /*4ff0*/  LDC.64 R6, c[0x0][0x390] ;  /* 0x0000e400ff067b82 */ /* 0x000e220000000a00 */
[----:B------:R-:W-:Y:S01]  /*5000*/  R2UR UR6, R50 ;  /* 0x00000000320672ca */ /* 0x000fe200000e0000 */
[----:B------:R-:W-:Y:S01]  /*5010*/  IMAD.WIDE R2, R3, 0x4, R18 ;  /* 0x0000000403027825 */ /* 0x000fe200078e0212 */
[----:B------:R-:W-:-:S05]  /*5020*/  R2UR UR7, R51 ;  /* 0x00000000330772ca */ /* 0x000fca00000e0000 */
[----:B------:R-:W1:Y:S04]  /*5030*/  LDC.64 R8, c[0x0][0x398] ;  /* 0x0000e600ff087b82 */ /* 0x000e680000000a00 */
[----:B------:R-:W2:Y:S04]  /*5040*/  LDG.E R21, desc[UR4][R20.64] ;  /* 0x0000000414157981 */ /* 0x000ea8000c1e1900 */
[----:B------:R3:W4:Y:S01]  /*5050*/  LDG.E R13, desc[UR6][R2.64] ;  /* 0x00000006020d7981 */ /* 0x000722000c1e1900 */
[----:B------:R-:W-:Y:S01]  /*5060*/  R2UR UR8, R50 ;  /* 0x00000000320872ca */ /* 0x000fe200000e0000 */
[-C--:B------:R-:W-:Y:S01]  /*5070*/  IMAD R15, R17, R10.reuse, R30 ;  /* 0x0000000a110f7224 */ /* 0x080fe200078e021e */
[----:B------:R-:W-:Y:S01]  /*5080*/  R2UR UR9, R51 ;  /* 0x00000000330972ca */ /* 0x000fe200000e0000 */
[----:B------:R-:W-:-:S02]  /*5090*/  IMAD R11, R17, R10, R25 ;  /* 0x0000000a110b7224 */ /* 0x000fc400078e0219 */
[----:B0-----:R-:W-:Y:S01]  /*50a0*/  IMAD.WIDE R6, R15, 0x4, R6 ;  /* 0x000000040f067825 */ /* 0x001fe200078e0206 */
[----:B---3--:R-:W0:Y:S03]  /*50b0*/  LDC.64 R2, c[0x0][0x3a0] ;  /* 0x0000e800ff027b82 */ /* 0x008e260000000a00 */
[----:B------:R-:W-:-:S04]  /*50c0*/  IMAD.WIDE R10, R11, 0x8, R4 ;  /* 0x000000080b0a7825 */ /* 0x000fc800078e0204 */
[C---:B-1----:R-:W-:Y:S01]  /*50d0*/  IMAD.WIDE R8, R15.reuse, 0x4, R8 ;  /* 0x000000040f087825 */ /* 0x042fe200078e0208 */
[----:B--2---:R2:W-:Y:S04]  /*50e0*/  STG.E desc[UR4][R6.64], R21 ;  /* 0x0000001506007986 */ /* 0x0045e8000c101904 */
[----:B----4-:R2:W-:Y:S04]  /*50f0*/  STG.E desc[UR6][R8.64], R13 ;  /* 0x0000000d08007986 */ /* 0x0105e8000c101906 */
[----:B------:R-:W3:Y:S01]  /*5100*/  LD.E.64 R10, desc[UR8][R10.64] ;  /* 0x000000080a0a7980 */ /* 0x000ee2000c101b00 */
[----:B0-----:R-:W-:-:S05]  /*5110*/  IMAD.WIDE R2, R15, 0x8, R2 ;  /* 0x000000080f027825 */ /* 0x001fca00078e0202 */
[----:B---3--:R2:W-:Y:S02]  /*5120*/  STG.E.64 desc[UR4][R2.64], R10 ;  /* 0x0000000a02007986 */ /* 0x0085e4000c101b04 */
.L_x_62:
[----:B------:R-:W-:-:S05]  /*5130*/  VIADD R25, R25, 0x1 ;  /* 0x0000000119197836 */ /* 0x000fca0000000000 */
[----:B------:R-:W-:-:S13]  /*5140*/  ISETP.NE.AND P0, PT, R25, R22, PT ;  /* 0x000000161900720c */ /* 0x000fda0003f05270 */
[----:B------:R-:W-:Y:S05]  /*5150*/  @P0 BRA `(.L_x_63) ;  /* 0xfffffff800780947 */ /* 0x000fea000383ffff */
[----:B------:R-:W-:Y:S05]  /*5160*/  BSYNC.RECONVERGENT B0 ;  /* 0x0000000000007941 */ /* 0x000fea0003800200 */
.L_x_58:
[----:B------:R-:W-:-:S04]  /*5170*/  MOV R0, 0x8 ;  /* 0x0000000800007802 */ /* 0x000fc80000000f00 */
[----:B--2---:R0:W2:Y:S03]  /*5180*/  LDC.64 R2, c[0x4][R0] ;  /* 0x0100000000027b82 */ /* 0x0040a60000000a00 */
[----:B------:R-:W-:-:S07]  /*5190*/  LEPC R20, `(.L_x_64) ;  /* 0x000000001014794e */ /* 0x000fce0000000000 */
[----:B012---:R-:W-:Y:S05]  /*51a0*/  CALL.ABS.NOINC R2 ;  /* 0x0000000002007343 */ /* 0x007fea0003c00000 */
.L_x_64:
[----:B------:R-:W-:Y:S05]  /*51b0*/  EXIT ;  /* 0x000000000000794d */ /* 0x000fea0003800000 */
        .weak           $__internal_0_$__cuda_sm20_div_rn_f64_full
        .type           $__internal_0_$__cuda_sm20_div_rn_f64_full,@function
        .size           $__internal_0_$__cuda_sm20_div_rn_f64_full,(.L_x_103 - $__internal_0_$__cuda_sm20_div_rn_f64_full)
$__internal_0_$__cuda_sm20_div_rn_f64_full:
[C---:B------:R-:W-:Y:S01]  /*51c0*/  FSETP.GEU.AND P3, PT, |R33|.reuse, 1.469367938527859385e-39, PT ;  /* 0x001000002100780b */ /* 0x040fe20003f6e200 */
[----:B------:R-:W-:Y:S01]  /*51d0*/  IMAD.MOV.U32 R43, RZ, RZ, 0x1ca00000 ;  /* 0x1ca00000ff2b7424 */ /* 0x000fe200078e00ff */
[----:B------:R-:W-:Y:S01]  /*51e0*/  LOP3.LUT R52, R33, 0x7ff00000, RZ, 0xc0, !PT ;  /* 0x7ff0000021347812 */ /* 0x000fe200078ec0ff */
[----:B------:R-:W-:Y:S01]  /*51f0*/  IMAD.MOV.U32 R38, RZ, RZ, 0x1 ;  /* 0x00000001ff267424 */ /* 0x000fe200078e00ff */
[C---:B------:R-:W-:Y:S01]  /*5200*/  LOP3.LUT R53, R7.reuse, 0x7ff00000, RZ, 0xc0, !PT ;  /* 0x7ff0000007357812 */ /* 0x040fe200078ec0ff */
[----:B------:R-:W-:Y:S01]  /*5210*/  BSSY.RECONVERGENT B4, `(.L_x_65) ;  /* 0x0000052000047945 */ /* 0x000fe20003800200 */
[----:B------:R-:W-:Y:S01]  /*5220*/  LOP3.LUT R30, R7, 0x800fffff, RZ, 0xc0, !PT ;  /* 0x800fffff071e7812 */ /* 0x000fe200078ec0ff */
[----:B------:R-:W-:-:S06]  /*5230*/  IMAD.MOV.U32 R56, RZ, RZ, R52 ;  /* 0x000000ffff387224 */ /* 0x000fcc00078e0034 */
[----:B------:R-:W-:Y:S01]  /*5240*/  @!P3 LOP3.LUT R31, R7, 0x7ff00000, RZ, 0xc0, !PT ;  /* 0x7ff00000071fb812 */ /* 0x000fe200078ec0ff */
[----:B------:R-:W-:-:S03]  /*5250*/  @!P3 IMAD.MOV.U32 R46, RZ, RZ, RZ ;  /* 0x000000ffff2eb224 */ /* 0x000fc600078e00ff */
[----:B------:R-:W-:Y:S02]  /*5260*/  @!P3 ISETP.GE.U32.AND P6, PT, R52, R31, PT ;  /* 0x0000001f3400b20c */ /* 0x000fe40003fc6070 */
[----:B------:R-:W-:Y:S01]  /*5270*/  LOP3.LUT R31, R30, 0x3ff00000, RZ, 0xfc, !PT ;  /* 0x3ff000001e1f7812 */ /* 0x000fe200078efcff */
[----:B------:R-:W-:Y:S01]  /*5280*/  IMAD.MOV.U32 R30, RZ, RZ, R6 ;  /* 0x000000ffff1e7224 */ /* 0x000fe200078e0006 */
[----:B------:R-:W-:Y:S02]  /*5290*/  @!P3 SEL R49, R43, 0x63400000, !P6 ;  /* 0x634000002b31b807 */ /* 0x000fe40007000000 */
[----:B------:R-:W-:Y:S02]  /*52a0*/  ISETP.GE.U32.AND P6, PT, R52, R53, PT ;  /* 0x000000353400720c */ /* 0x000fe40003fc6070 */
[----:B------:R-:W-:Y:S02]  /*52b0*/  @!P3 LOP3.LUT R49, R49, 0x80000000, R33, 0xf8, !PT ;  /* 0x800000003131b812 */ /* 0x000fe400078ef821 */
[----:B------:R-:W-:-:S02]  /*52c0*/  SEL R47, R43, 0x63400000, !P6 ;  /* 0x634000002b2f7807 */ /* 0x000fc40007000000 */
[----:B------:R-:W-:-:S13]  /*52d0*/  FSETP.GEU.AND P6, PT, |R7|, 1.469367938527859385e-39, PT ;  /* 0x001000000700780b */ /* 0x000fda0003fce200 */
[----:B------:R-:W-:-:S06]  /*52e0*/  @!P6 DMUL R30, R6, 8.98846567431157953865e+307 ;  /* 0x7fe00000061ee828 */ /* 0x000fcc0000000000 */
[----:B------:R-:W0:Y:S04]  /*52f0*/  MUFU.RCP64H R39, R31 ;  /* 0x0000001f00277308 */ /* 0x000e280000001800 */
[----:B------:R-:W-:-:S05]  /*5300*/  @!P6 LOP3.LUT R53, R31, 0x7ff00000, RZ, 0xc0, !PT ;  /* 0x7ff000001f35e812 */ /* 0x000fca00078ec0ff */
[----:B------:R-:W-:Y:S01]  /*5310*/  VIADD R57, R53, 0xffffffff ;  /* 0xffffffff35397836 */ /* 0x000fe20000000000 */
[----:B0-----:R-:W-:-:S08]  /*5320*/  DFMA R36, R38, -R30, 1 ;  /* 0x3ff000002624742b */ /* 0x001fd0000000081e */
[----:B------:R-:W-:-:S08]  /*5330*/  DFMA R36, R36, R36, R36 ;  /* 0x000000242424722b */ /* 0x000fd00000000024 */
[----:B------:R-:W-:Y:S01]  /*5340*/  DFMA R38, R38, R36, R38 ;  /* 0x000000242626722b */ /* 0x000fe20000000026 */
[----:B------:R-:W-:Y:S01]  /*5350*/  LOP3.LUT R37, R47, 0x800fffff, R33, 0xf8, !PT ;  /* 0x800fffff2f257812 */ /* 0x000fe200078ef821 */
[----:B------:R-:W-:Y:S01]  /*5360*/  IMAD.MOV.U32 R36, RZ, RZ, R32 ;  /* 0x000000ffff247224 */ /* 0x000fe200078e0020 */
[----:B------:R-:W-:-:S05]  /*5370*/  @!P3 LOP3.LUT R47, R49, 0x100000, RZ, 0xfc, !PT ;  /* 0x00100000312fb812 */ /* 0x000fca00078efcff */
[----:B------:R-:W-:Y:S02]  /*5380*/  DFMA R48, R38, -R30, 1 ;  /* 0x3ff000002630742b */ /* 0x000fe4000000081e */
[----:B------:R-:W-:-:S06]  /*5390*/  @!P3 DFMA R36, R36, 2, -R46 ;  /* 0x400000002424b82b */ /* 0x000fcc000000082e */
[----:B------:R-:W-:-:S04]  /*53a0*/  DFMA R38, R38, R48, R38 ;  /* 0x000000302626722b */ /* 0x000fc80000000026 */
[----:B------:R-:W-:-:S04]  /*53b0*/  @!P3 LOP3.LUT R56, R37, 0x7ff00000, RZ, 0xc0, !PT ;  /* 0x7ff000002538b812 */ /* 0x000fc800078ec0ff */
[----:B------:R-:W-:Y:S01]  /*53c0*/  DMUL R46, R38, R36 ;  /* 0x00000024262e7228 */ /* 0x000fe20000000000 */
[----:B------:R-:W-:-:S05]  /*53d0*/  VIADD R48, R56, 0xffffffff ;  /* 0xffffffff38307836 */ /* 0x000fca0000000000 */
[----:B------:R-:W-:Y:S02]  /*53e0*/  ISETP.GT.U32.AND P3, PT, R48, 0x7feffffe, PT ;  /* 0x7feffffe3000780c */ /* 0x000fe40003f64070 */
[----:B------:R-:W-:Y:S02]  /*53f0*/  DFMA R48, R46, -R30, R36 ;  /* 0x8000001e2e30722b */ /* 0x000fe40000000024 */
[----:B------:R-:W-:-:S06]  /*5400*/  ISETP.GT.U32.OR P3, PT, R57, 0x7feffffe, P3 ;  /* 0x7feffffe3900780c */ /* 0x000fcc0001f64470 */
[----:B------:R-:W-:-:S07]  /*5410*/  DFMA R38, R38, R48, R46 ;  /* 0x000000302626722b */ /* 0x000fce000000002e */
[----:B------:R-:W-:Y:S05]  /*5420*/  @P3 BRA `(.L_x_66) ;  /* 0x00000000006c3947 */ /* 0x000fea0003800000 */
[----:B------:R-:W-:-:S04]  /*5430*/  LOP3.LUT R33, R7, 0x7ff00000, RZ, 0xc0, !PT ;  /* 0x7ff0000007217812 */ /* 0x000fc800078ec0ff */
[CC--:B------:R-:W-:Y:S02]  /*5440*/  VIADDMNMX R32, R52.reuse, -R33.reuse, 0xb9600000, !PT ;  /* 0xb960000034207446 */ /* 0x0c0fe40007800921 */
[----:B------:R-:W-:Y:S02]  /*5450*/  ISETP.GE.U32.AND P3, PT, R52, R33, PT ;  /* 0x000000213400720c */ /* 0x000fe40003f66070 */
[----:B------:R-:W-:Y:S02]  /*5460*/  VIMNMX R32, PT, PT, R32, 0x46a00000, PT ;  /* 0x46a0000020207848 */ /* 0x000fe40003fe0100 */
[----:B------:R-:W-:-:S05]  /*5470*/  SEL R43, R43, 0x63400000, !P3 ;  /* 0x634000002b2b7807 */ /* 0x000fca0005800000 */
[----:B------:R-:W-:Y:S02]  /*5480*/  IMAD.IADD R43, R32, 0x1, -R43 ;  /* 0x00000001202b7824 */ /* 0x000fe400078e0a2b */
[----:B------:R-:W-:Y:S02]  /*5490*/  IMAD.MOV.U32 R32, RZ, RZ, RZ ;  /* 0x000000ffff207224 */ /* 0x000fe400078e00ff */
[----:B------:R-:W-:-:S06]  /*54a0*/  VIADD R33, R43, 0x7fe00000 ;  /* 0x7fe000002b217836 */ /* 0x000fcc0000000000 */
[----:B------:R-:W-:-:S10]  /*54b0*/  DMUL R46, R38, R32 ;  /* 0x00000020262e7228 */ /* 0x000fd40000000000 */
[----:B------:R-:W-:-:S13]  /*54c0*/  FSETP.GTU.AND P3, PT, |R47|, 1.469367938527859385e-39, PT ;  /* 0x001000002f00780b */ /* 0x000fda0003f6c200 */
[----:B------:R-:W-:Y:S05]  /*54d0*/  @P3 BRA `(.L_x_67) ;  /* 0x0000000000943947 */ /* 0x000fea0003800000 */
[----:B------:R-:W-:Y:S01]  /*54e0*/  DFMA R30, R38, -R30, R36 ;  /* 0x8000001e261e722b */ /* 0x000fe20000000024 */
[----:B------:R-:W-:-:S09]  /*54f0*/  IMAD.MOV.U32 R32, RZ, RZ, RZ ;  /* 0x000000ffff207224 */ /* 0x000fd200078e00ff */
[C---:B------:R-:W-:Y:S02]  /*5500*/  FSETP.NEU.AND P3, PT, R31.reuse, RZ, PT ;  /* 0x000000ff1f00720b */ /* 0x040fe40003f6d000 */
[----:B------:R-:W-:-:S04]  /*5510*/  LOP3.LUT R37, R31, 0x80000000, R7, 0x48, !PT ;  /* 0x800000001f257812 */ /* 0x000fc800078e4807 */
[----:B------:R-:W-:-:S07]  /*5520*/  LOP3.LUT R33, R37, R33, RZ, 0xfc, !PT ;  /* 0x0000002125217212 */ /* 0x000fce00078efcff */
[----:B------:R-:W-:Y:S05]  /*5530*/  @!P3 BRA `(.L_x_67) ;  /* 0x00000000007cb947 */ /* 0x000fea0003800000 */
[----:B------:R-:W-:Y:S01]  /*5540*/  IMAD.MOV R7, RZ, RZ, -R43 ;  /* 0x000000ffff077224 */ /* 0x000fe200078e0a2b */
[----:B------:R-:W-:Y:S01]  /*5550*/  DMUL.RP R32, R38, R32 ;  /* 0x0000002026207228 */ /* 0x000fe20000008000 */
[----:B------:R-:W-:-:S06]  /*5560*/  IMAD.MOV.U32 R6, RZ, RZ, RZ ;  /* 0x000000ffff067224 */ /* 0x000fcc00078e00ff */
[----:B------:R-:W-:-:S03]  /*5570*/  DFMA R6, R46, -R6, R38 ;  /* 0x800000062e06722b */ /* 0x000fc60000000026 */
[----:B------:R-:W-:-:S03]  /*5580*/  LOP3.LUT R37, R33, R37, RZ, 0x3c, !PT ;  /* 0x0000002521257212 */ /* 0x000fc600078e3cff */
[----:B------:R-:W-:-:S04]  /*5590*/  IADD3 R6, PT, PT, -R43, -0x43300000, RZ ;  /* 0xbcd000002b067810 */ /* 0x000fc80007ffe1ff */
[----:B------:R-:W-:-:S04]  /*55a0*/  FSETP.NEU.AND P3, PT, |R7|, R6, PT ;  /* 0x000000060700720b */ /* 0x000fc80003f6d200 */
[----:B------:R-:W-:Y:S02]  /*55b0*/  FSEL R46, R32, R46, !P3 ;  /* 0x0000002e202e7208 */ /* 0x000fe40005800000 */
[----:B------:R-:W-:Y:S01]  /*55c0*/  FSEL R47, R37, R47, !P3 ;  /* 0x0000002f252f7208 */ /* 0x000fe20005800000 */
[----:B------:R-:W-:Y:S06]  /*55d0*/  BRA `(.L_x_67) ;  /* 0x0000000000547947 */ /* 0x000fec0003800000 */
.L_x_66:
[----:B------:R-:W-:-:S14]  /*55e0*/  DSETP.NAN.AND P3, PT, R32, R32, PT ;  /* 0x000000202000722a */ /* 0x000fdc0003f68000 */
[----:B------:R-:W-:Y:S05]  /*55f0*/  @P3 BRA `(.L_x_68) ;  /* 0x0000000000443947 */ /* 0x000fea0003800000 */
[----:B------:R-:W-:-:S14]  /*5600*/  DSETP.NAN.AND P3, PT, R6, R6, PT ;  /* 0x000000060600722a */ /* 0x000fdc0003f68000 */
[----:B------:R-:W-:Y:S05]  /*5610*/  @P3 BRA `(.L_x_69) ;  /* 0x0000000000303947 */ /* 0x000fea0003800000 */
[----:B------:R-:W-:Y:S01]  /*5620*/  ISETP.NE.AND P3, PT, R56, R53, PT ;  /* 0x000000353800720c */ /* 0x000fe20003f65270 */
[----:B------:R-:W-:Y:S02]  /*5630*/  IMAD.MOV.U32 R46, RZ, RZ, 0x0 ;  /* 0x00000000ff2e7424 */ /* 0x000fe400078e00ff */
[----:B------:R-:W-:-:S10]  /*5640*/  IMAD.MOV.U32 R47, RZ, RZ, -0x80000 ;  /* 0xfff80000ff2f7424 */ /* 0x000fd400078e00ff */
[----:B------:R-:W-:Y:S05]  /*5650*/  @!P3 BRA `(.L_x_67) ;  /* 0x000000000034b947 */ /* 0x000fea0003800000 */
[----:B------:R-:W-:Y:S02]  /*5660*/  ISETP.NE.AND P3, PT, R56, 0x7ff00000, PT ;  /* 0x7ff000003800780c */ /* 0x000fe40003f65270 */
[----:B------:R-:W-:Y:S02]  /*5670*/  LOP3.LUT R47, R33, 0x80000000, R7, 0x48, !PT ;  /* 0x80000000212f7812 */ /* 0x000fe400078e4807 */
[----:B------:R-:W-:-:S13]  /*5680*/  ISETP.EQ.OR P3, PT, R53, RZ, !P3 ;  /* 0x000000ff3500720c */ /* 0x000fda0005f62670 */
[----:B------:R-:W-:Y:S01]  /*5690*/  @P3 LOP3.LUT R6, R47, 0x7ff00000, RZ, 0xfc, !PT ;  /* 0x7ff000002f063812 */ /* 0x000fe200078efcff */
[----:B------:R-:W-:Y:S02]  /*56a0*/  @!P3 IMAD.MOV.U32 R46, RZ, RZ, RZ ;  /* 0x000000ffff2eb224 */ /* 0x000fe400078e00ff */
[----:B------:R-:W-:Y:S02]  /*56b0*/  @P3 IMAD.MOV.U32 R46, RZ, RZ, RZ ;  /* 0x000000ffff2e3224 */ /* 0x000fe400078e00ff */
[----:B------:R-:W-:Y:S01]  /*56c0*/  @P3 IMAD.MOV.U32 R47, RZ, RZ, R6 ;  /* 0x000000ffff2f3224 */ /* 0x000fe200078e0006 */
[----:B------:R-:W-:Y:S06]  /*56d0*/  BRA `(.L_x_67) ;  /* 0x0000000000147947 */ /* 0x000fec0003800000 */
.L_x_69:
[----:B------:R-:W-:Y:S01]  /*56e0*/  LOP3.LUT R47, R7, 0x80000, RZ, 0xfc, !PT ;  /* 0x00080000072f7812 */ /* 0x000fe200078efcff */
[----:B------:R-:W-:Y:S01]  /*56f0*/  IMAD.MOV.U32 R46, RZ, RZ, R6 ;  /* 0x000000ffff2e7224 */ /* 0x000fe200078e0006 */
[----:B------:R-:W-:Y:S06]  /*5700*/  BRA `(.L_x_67) ;  /* 0x0000000000087947 */ /* 0x000fec0003800000 */
.L_x_68:
[----:B------:R-:W-:Y:S01]  /*5710*/  LOP3.LUT R47, R33, 0x80000, RZ, 0xfc, !PT ;  /* 0x00080000212f7812 */ /* 0x000fe200078efcff */
[----:B------:R-:W-:-:S07]  /*5720*/  IMAD.MOV.U32 R46, RZ, RZ, R32 ;  /* 0x000000ffff2e7224 */ /* 0x000fce00078e0020 */
.L_x_67:
[----:B------:R-:W-:Y:S05]  /*5730*/  BSYNC.RECONVERGENT B4 ;  /* 0x0000000000047941 */ /* 0x000fea0003800200 */
.L_x_65:
[----:B------:R-:W-:Y:S02]  /*5740*/  IMAD.MOV.U32 R43, RZ, RZ, 0x0 ;  /* 0x00000000ff2b7424 */ /* 0x000fe400078e00ff */
[----:B------:R-:W-:Y:S02]  /*5750*/  IMAD.MOV.U32 R6, RZ, RZ, R46 ;  /* 0x000000ffff067224 */ /* 0x000fe400078e002e */
[----:B------:R-:W-:Y:S01]  /*5760*/  IMAD.MOV.U32 R7, RZ, RZ, R47 ;  /* 0x000000ffff077224 */ /* 0x000fe200078e002f */
[----:B------:R-:W-:Y:S06]  /*5770*/  RET.REL.NODEC R42 `(_Z11ass_A_exactddPiS_PdiS_S0_S0_) ;  /* 0xffffffa82a207950 */ /* 0x000fec0003c3ffff */
.L_x_70:
[----:B------:R-:W-:-:S00]  /*5780*/  BRA `(.L_x_70) ;  /* 0xfffffffc00fc7947 */ /* 0x000fc0000383ffff */
[----:B------:R-:W-:-:S00]  /*5790*/  NOP ;  /* 0x0000000000007918 */ /* 0x000fc00000000000 */
        /* <DEDUP_REMOVED lines=14> */
.L_x_103:


//--------------------- .text._Z14BernBinomCoeffPdi --------------------------
	.section	.text._Z14BernBinomCoeffPdi,"ax",@progbits
	.align	128
        .global         _Z14BernBinomCoeffPdi
        .type           _Z14BernBinomCoeffPdi,@function
        .size           _Z14BernBinomCoeffPdi,(.L_x_104 - _Z14BernBinomCoeffPdi)
        .other          _Z14BernBinomCoeffPdi,@"STO_CUDA_ENTRY STV_DEFAULT"
_Z14BernBinomCoeffPdi:
.text._Z14BernBinomCoeffPdi:
[----:B------:R-:W-:Y:S01]  /*0000*/  LDC R1, c[0x0][0x37c] ;  /* 0x0000df00ff017b82 */ /* 0x000fe20000000800 */
[----:B------:R-:W0:Y:S01]  /*0010*/  S2R R5, SR_TID.X ;  /* 0x0000000000057919 */ /* 0x000e220000002100 */
[----:B------:R-:W-:Y:S01]  /*0020*/  BSSY.RECONVERGENT B0, `(.L_x_71) ;  /* 0x000008a000007945 */ /* 0x000fe20003800200 */
[----:B------:R-:W-:Y:S01]  /*0030*/  IMAD.MOV.U32 R2, RZ, RZ, 0x1 ;  /* 0x00000001ff027424 */ /* 0x000fe200078e00ff */
[----:B------:R-:W1:Y:S01]  /*0040*/  S2R R0, SR_TID.Y ;  /* 0x0000000000007919 */ /* 0x000e620000002200 */
[----:B0-----:R-:W-:-:S13]  /*0050*/  ISETP.NE.AND P0, PT, R5, RZ, PT ;  /* 0x000000ff0500720c */ /* 0x001fda0003f05270 */
[----:B-1----:R-:W-:Y:S05]  /*0060*/  @!P0 BRA `(.L_x_72) ;  /* 0x0000000800148947 */ /* 0x002fea0003800000 */
[----:B------:R-:W0:Y:S01]  /*0070*/  LDCU UR4, c[0x0][0x388] ;  /* 0x00007100ff0477ac */ /* 0x000e220008000800 */
[C---:B------:R-:W-:Y:S01]  /*0080*/  ISETP.GE.U32.AND P0, PT, R5.reuse, 0x4, PT ;  /* 0x000000040500780c */ /* 0x040fe20003f06070 */
[----:B------:R-:W-:Y:S01]  /*0090*/  BSSY.RECONVERGENT B1, `(.L_x_73) ;  /* 0x0000067000017945 */ /* 0x000fe20003800200 */
[----:B------:R-:W-:Y:S01]  /*00a0*/  HFMA2 R2, -RZ, RZ, 0, 5.9604644775390625e-08 ;  /* 0x00000001ff027431 */ /* 0x000fe200000001ff */
[----:B------:R-:W-:Y:S01]  /*00b0*/  LOP3.LUT R3, R5, 0x3, RZ, 0xc0, !PT ;  /* 0x0000000305037812 */ /* 0x000fe200078ec0ff */
[----:B------:R-:W-:Y:S02]  /*00c0*/  IMAD.MOV.U32 R4, RZ, RZ, 0x1 ;  /* 0x00000001ff047424 */ /* 0x000fe400078e00ff */
[----:B0-----:R-:W-:-:S07]  /*00d0*/  IMAD.U32 R9, RZ, RZ, UR4 ;  /* 0x00000004ff097e24 */ /* 0x001fce000f8e00ff */
[----:B------:R-:W-:Y:S05]  /*00e0*/  @!P0 BRA `(.L_x_74) ;  /* 0x0000000400848947 */ /* 0x000fea0003800000 */
[----:B------:R-:W0:Y:S01]  /*00f0*/  LDCU UR4, c[0x0][0x388] ;  /* 0x00007100ff0477ac */ /* 0x000e220008000800 */
[----:B------:R-:W-:Y:S01]  /*0100*/  LOP3.LUT R6, R5, 0x3fc, RZ, 0xc0, !PT ;  /* 0x000003fc05067812 */ /* 0x000fe200078ec0ff */
[----:B------:R-:W-:Y:S01]  /*0110*/  BSSY.RECONVERGENT B2, `(.L_x_75) ;  /* 0x000005c000027945 */ /* 0x000fe20003800200 */
[----:B------:R-:W-:Y:S01]  /*0120*/  IMAD.MOV.U32 R2, RZ, RZ, 0x1 ;  /* 0x00000001ff027424 */ /* 0x000fe200078e00ff */
[----:B------:R-:W-:Y:S02]  /*0130*/  MOV R4, 0x2 ;  /* 0x0000000200047802 */ /* 0x000fe40000000f00 */
[----:B------:R-:W-:Y:S01]  /*0140*/  IMAD.MOV R6, RZ, RZ, -R6 ;  /* 0x000000ffff067224 */ /* 0x000fe200078e0a06 */
[----:B0-----:R-:W-:-:S06]  /*0150*/  UIADD3 UR4, UPT, UPT, UR4, -0x1, URZ ;  /* 0xffffffff04047890 */ /* 0x001fcc000fffe0ff */
[----:B------:R-:W-:-:S07]  /*0160*/  IMAD.U32 R7, RZ, RZ, UR4 ;  /* 0x00000004ff077e24 */ /* 0x000fce000f8e00ff */
.L_x_76:
[----:B------:R-:W-:Y:S01]  /*0170*/  IADD3 R10, PT, PT, R4, -0x1, RZ ;  /* 0xffffffff040a7810 */ /* 0x000fe20007ffe0ff */
[----:B------:R-:W0:Y:S01]  /*0180*/  I2F.U32.RP R13, R4 ;  /* 0x00000004000d7306 */ /* 0x000e220000209000 */
[----:B------:R-:W-:Y:S02]  /*0190*/  VIADD R6, R6, 0x4 ;  /* 0x0000000406067836 */ /* 0x000fe40000000000 */
[----:B------:R-:W-:Y:S01]  /*01a0*/  ISETP.NE.U32.AND P2, PT, R10, RZ, PT ;  /* 0x000000ff0a00720c */ /* 0x000fe20003f45070 */
[----:B------:R-:W-:-:S04]  /*01b0*/  IMAD.MOV R15, RZ, RZ, -R10 ;  /* 0x000000ffff0f7224 */ /* 0x000fc800078e0a0a */
[----:B------:R-:W1:Y:S08]  /*01c0*/  I2F.U32.RP R11, R10 ;  /* 0x0000000a000b7306 */ /* 0x000e700000209000 */
[----:B0-----:R-:W-:Y:S08]  /*01d0*/  MUFU.RCP R13, R13 ;  /* 0x0000000d000d7308 */ /* 0x001ff00000001000 */
[----:B-1----:R-:W0:Y:S02]  /*01e0*/  MUFU.RCP R11, R11 ;  /* 0x0000000b000b7308 */ /* 0x002e240000001000 */
[----:B0-----:R-:W-:-:S06]  /*01f0*/  VIADD R8, R11, 0xffffffe ;  /* 0x0ffffffe0b087836 */ /* 0x001fcc0000000000 */
[----:B------:R0:W1:Y:S02]  /*0200*/  F2I.FTZ.U32.TRUNC.NTZ R9, R8 ;  /* 0x0000000800097305 */ /* 0x000064000021f000 */
[----:B0-----:R-:W-:Y:S01]  /*0210*/  MOV R8, RZ ;  /* 0x000000ff00087202 */ /* 0x001fe20000000f00 */
[----:B-1----:R-:W-:-:S04]  /*0220*/  IMAD R15, R15, R9, RZ ;  /* 0x000000090f0f7224 */ /* 0x002fc800078e02ff */
[----:B------:R-:W-:-:S04]  /*0230*/  IMAD.HI.U32 R12, R9, R15, R8 ;  /* 0x0000000f090c7227 */ /* 0x000fc800078e0008 */
[----:B------:R-:W-:Y:S02]  /*0240*/  IMAD R9, R7, R2, R2 ;  /* 0x0000000207097224 */ /* 0x000fe400078e0202 */
[----:B------:R-:W-:Y:S02]  /*0250*/  VIADD R8, R13, 0xffffffe ;  /* 0x0ffffffe0d087836 */ /* 0x000fe40000000000 */
[----:B------:R-:W-:-:S04]  /*0260*/  IMAD.HI.U32 R12, R12, R9, RZ ;  /* 0x000000090c0c7227 */ /* 0x000fc800078e00ff */
[----:B------:R-:W-:Y:S02]  /*0270*/  IMAD.MOV R11, RZ, RZ, -R12 ;  /* 0x000000ffff0b7224 */ /* 0x000fe400078e0a0c */
[----:B------:R-:W-:Y:S02]  /*0280*/  VIADD R2, R4, 0x1 ;  /* 0x0000000104027836 */ /* 0x000fe40000000000 */
[----:B------:R-:W-:Y:S02]  /*0290*/  IMAD R11, R10, R11, R9 ;  /* 0x0000000b0a0b7224 */ /* 0x000fe400078e0209 */
[----:B------:R0:W1:Y:S01]  /*02a0*/  F2I.FTZ.U32.TRUNC.NTZ R9, R8 ;  /* 0x0000000800097305 */ /* 0x000062000021f000 */
[----:B------:R-:W-:Y:S02]  /*02b0*/  IADD3 R15, PT, PT, RZ, -R2, RZ ;  /* 0x80000002ff0f7210 */ /* 0x000fe40007ffe0ff */
[----:B------:R-:W-:-:S05]  /*02c0*/  ISETP.GE.U32.AND P0, PT, R11, R10, PT ;  /* 0x0000000a0b00720c */ /* 0x000fca0003f06070 */
[----:B------:R-:W2:Y:S01]  /*02d0*/  I2F.U32.RP R13, R2 ;  /* 0x00000002000d7306 */ /* 0x000ea20000209000 */
[----:B0-----:R-:W-:-:S07]  /*02e0*/  IMAD.MOV.U32 R8, RZ, RZ, RZ ;  /* 0x000000ffff087224 */ /* 0x001fce00078e00ff */
[----:B------:R-:W-:Y:S01]  /*02f0*/  @P0 IADD3 R11, PT, PT, -R10, R11, RZ ;  /* 0x0000000b0a0b0210 */ /* 0x000fe20007ffe1ff */
[----:B------:R-:W-:-:S03]  /*0300*/  @P0 VIADD R12, R12, 0x1 ;  /* 0x000000010c0c0836 */ /* 0x000fc60000000000 */
[----:B------:R-:W-:Y:S01]  /*0310*/  ISETP.GE.U32.AND P1, PT, R11, R10, PT ;  /* 0x0000000a0b00720c */ /* 0x000fe20003f26070 */
[----:B-1----:R-:W-:Y:S01]  /*0320*/  IMAD.MOV R11, RZ, RZ, -R9 ;  /* 0x000000ffff0b7224 */ /* 0x002fe200078e0a09 */
[----:B--2---:R-:W0:Y:S03]  /*0330*/  MUFU.RCP R13, R13 ;  /* 0x0000000d000d7308 */ /* 0x004e260000001000 */
[----:B------:R-:W-:-:S04]  /*0340*/  IMAD R11, R11, R4, RZ ;  /* 0x000000040b0b7224 */ /* 0x000fc800078e02ff */
[----:B------:R-:W-:-:S04]  /*0350*/  IMAD.HI.U32 R8, R9, R11, R8 ;  /* 0x0000000b09087227 */ /* 0x000fc800078e0008 */
[----:B------:R-:W-:Y:S02]  /*0360*/  @P1 IADD3 R12, PT, PT, R12, 0x1, RZ ;  /* 0x000000010c0c1810 */ /* 0x000fe40007ffe0ff */
[----:B------:R-:W-:Y:S02]  /*0370*/  @!P2 LOP3.LUT R12, RZ, R10, RZ, 0x33, !PT ;  /* 0x0000000aff0ca212 */ /* 0x000fe400078e33ff */
[----:B------:R-:W-:-:S03]  /*0380*/  ISETP.NE.U32.AND P2, PT, R4, RZ, PT ;  /* 0x000000ff0400720c */ /* 0x000fc60003f45070 */
[----:B------:R-:W-:Y:S02]  /*0390*/  IMAD R9, R12, R7, RZ ;  /* 0x000000070c097224 */ /* 0x000fe400078e02ff */
[----:B0-----:R-:W-:Y:S02]  /*03a0*/  VIADD R10, R13, 0xffffffe ;  /* 0x0ffffffe0d0a7836 */ /* 0x001fe40000000000 */
[----:B------:R-:W-:Y:S02]  /*03b0*/  IMAD.HI.U32 R12, R8, R9, RZ ;  /* 0x00000009080c7227 */ /* 0x000fe400078e00ff */
[----:B------:R0:W1:Y:S03]  /*03c0*/  F2I.FTZ.U32.TRUNC.NTZ R11, R10 ;  /* 0x0000000a000b7305 */ /* 0x000066000021f000 */
[----:B------:R-:W-:-:S05]  /*03d0*/  IADD3 R8, PT, PT, -R12, RZ, RZ ;  /* 0x000000ff0c087210 */ /* 0x000fca0007ffe1ff */
[C---:B------:R-:W-:Y:S02]  /*03e0*/  IMAD R9, R4.reuse, R8, R9 ;  /* 0x0000000804097224 */ /* 0x040fe400078e0209 */
[----:B0-----:R-:W-:Y:S02]  /*03f0*/  IMAD.MOV.U32 R10, RZ, RZ, RZ ;  /* 0x000000ffff0a7224 */ /* 0x001fe400078e00ff */
[----:B------:R-:W-:Y:S01]  /*0400*/  VIADD R8, R4, 0x2 ;  /* 0x0000000204087836 */ /* 0x000fe20000000000 */
[----:B------:R-:W-:Y:S01]  /*0410*/  ISETP.GE.U32.AND P0, PT, R9, R4, PT ;  /* 0x000000040900720c */ /* 0x000fe20003f06070 */
[----:B-1----:R-:W-:-:S03]  /*0420*/  IMAD R13, R15, R11, RZ ;  /* 0x0000000b0f0d7224 */ /* 0x002fc600078e02ff */
[----:B------:R-:W-:Y:S01]  /*0430*/  IADD3 R15, PT, PT, RZ, -R8, RZ ;  /* 0x80000008ff0f7210 */ /* 0x000fe20007ffe0ff */
[----:B------:R-:W-:Y:S02]  /*0440*/  IMAD.HI.U32 R10, R11, R13, R10 ;  /* 0x0000000d0b0a7227 */ /* 0x000fe400078e000a */
[----:B------:R-:W0:Y:S06]  /*0450*/  I2F.U32.RP R13, R8 ;  /* 0x00000008000d7306 */ /* 0x000e2c0000209000 */
[----:B------:R-:W-:Y:S02]  /*0460*/  @P0 IMAD.IADD R9, R9, 0x1, -R4 ;  /* 0x0000000109090824 */ /* 0x000fe400078e0a04 */
[----:B------:R-:W-:-:S03]  /*0470*/  @P0 VIADD R12, R12, 0x1 ;  /* 0x000000010c0c0836 */ /* 0x000fc60000000000 */
[-C--:B------:R-:W-:Y:S02]  /*0480*/  ISETP.GE.U32.AND P1, PT, R9, R4.reuse, PT ;  /* 0x000000040900720c */ /* 0x080fe40003f26070 */
[----:B------:R-:W-:Y:S01]  /*0490*/  IADD3 R9, PT, PT, R7, -0x1, RZ ;  /* 0xffffffff07097810 */ /* 0x000fe20007ffe0ff */
[----:B0-----:R-:W0:Y:S10]  /*04a0*/  MUFU.RCP R13, R13 ;  /* 0x0000000d000d7308 */ /* 0x001e340000001000 */
[----:B------:R-:W-:Y:S01]  /*04b0*/  @P1 VIADD R12, R12, 0x1 ;  /* 0x000000010c0c1836 */ /* 0x000fe20000000000 */
[----:B------:R-:W-:Y:S01]  /*04c0*/  @!P2 LOP3.LUT R12, RZ, R4, RZ, 0x33, !PT ;  /* 0x00000004ff0ca212 */ /* 0x000fe200078e33ff */
[----:B------:R-:W-:Y:S01]  /*04d0*/  VIADD R4, R4, 0x4 ;  /* 0x0000000404047836 */ /* 0x000fe20000000000 */
[----:B------:R-:W-:-:S03]  /*04e0*/  ISETP.NE.U32.AND P2, PT, R2, RZ, PT ;  /* 0x000000ff0200720c */ /* 0x000fc60003f45070 */
[----:B------:R-:W-:-:S04]  /*04f0*/  IMAD R9, R9, R12, RZ ;  /* 0x0000000c09097224 */ /* 0x000fc800078e02ff */
[----:B------:R-:W-:-:S05]  /*0500*/  IMAD.HI.U32 R12, R10, R9, RZ ;  /* 0x000000090a0c7227 */ /* 0x000fca00078e00ff */
[----:B------:R-:W-:-:S05]  /*0510*/  IADD3 R10, PT, PT, -R12, RZ, RZ ;  /* 0x000000ff0c0a7210 */ /* 0x000fca0007ffe1ff */
[----:B------:R-:W-:Y:S02]  /*0520*/  IMAD R9, R2, R10, R9 ;  /* 0x0000000a02097224 */ /* 0x000fe400078e0209 */
[----:B0-----:R-:W-:-:S03]  /*0530*/  VIADD R10, R13, 0xffffffe ;  /* 0x0ffffffe0d0a7836 */ /* 0x001fc60000000000 */
[----:B------:R-:W-:Y:S01]  /*0540*/  ISETP.GE.U32.AND P0, PT, R9, R2, PT ;  /* 0x000000020900720c */ /* 0x000fe20003f06070 */
[----:B------:R0:W1:Y:S02]  /*0550*/  F2I.FTZ.U32.TRUNC.NTZ R11, R10 ;  /* 0x0000000a000b7305 */ /* 0x000064000021f000 */
[----:B0-----:R-:W-:-:S10]  /*0560*/  IMAD.MOV.U32 R10, RZ, RZ, RZ ;  /* 0x000000ffff0a7224 */ /* 0x001fd400078e00ff */
[----:B------:R-:W-:Y:S02]  /*0570*/  @P0 IMAD.IADD R9, R9, 0x1, -R2 ;  /* 0x0000000109090824 */ /* 0x000fe400078e0a02 */
[----:B------:R-:W-:Y:S02]  /*0580*/  @P0 VIADD R12, R12, 0x1 ;  /* 0x000000010c0c0836 */ /* 0x000fe40000000000 */
[----:B-1----:R-:W-:Y:S01]  /*0590*/  IMAD R13, R15, R11, RZ ;  /* 0x0000000b0f0d7224 */ /* 0x002fe200078e02ff */
[----:B------:R-:W-:Y:S02]  /*05a0*/  ISETP.GE.U32.AND P1, PT, R9, R2, PT ;  /* 0x000000020900720c */ /* 0x000fe40003f26070 */
[C---:B------:R-:W-:Y:S01]  /*05b0*/  IADD3 R9, PT, PT, R7.reuse, -0x2, RZ ;  /* 0xfffffffe07097810 */ /* 0x040fe20007ffe0ff */
[----:B------:R-:W-:-:S10]  /*05c0*/  VIADD R7, R7, 0xfffffffc ;  /* 0xfffffffc07077836 */ /* 0x000fd40000000000 */
[----:B------:R-:W-:Y:S01]  /*05d0*/  @P1 VIADD R12, R12, 0x1 ;  /* 0x000000010c0c1836 */ /* 0x000fe20000000000 */
[----:B------:R-:W-:Y:S01]  /*05e0*/  @!P2 LOP3.LUT R12, RZ, R2, RZ, 0x33, !PT ;  /* 0x00000002ff0ca212 */ /* 0x000fe200078e33ff */
[----:B------:R-:W-:Y:S01]  /*05f0*/  IMAD.HI.U32 R2, R11, R13, R10 ;  /* 0x0000000d0b027227 */ /* 0x000fe200078e000a */
[----:B------:R-:W-:-:S03]  /*0600*/  ISETP.NE.U32.AND P2, PT, R8, RZ, PT ;  /* 0x000000ff0800720c */ /* 0x000fc60003f45070 */
[----:B------:R-:W-:-:S04]  /*0610*/  IMAD R9, R9, R12, RZ ;  /* 0x0000000c09097224 */ /* 0x000fc800078e02ff */
[----:B------:R-:W-:-:S04]  /*0620*/  IMAD.HI.U32 R2, R2, R9, RZ ;  /* 0x0000000902027227 */ /* 0x000fc800078e00ff */
[----:B------:R-:W-:-:S04]  /*0630*/  IMAD.MOV R10, RZ, RZ, -R2 ;  /* 0x000000ffff0a7224 */ /* 0x000fc800078e0a02 */
[----:B------:R-:W-:-:S05]  /*0640*/  IMAD R9, R8, R10, R9 ;  /* 0x0000000a08097224 */ /* 0x000fca00078e0209 */
[----:B------:R-:W-:-:S13]  /*0650*/  ISETP.GE.U32.AND P0, PT, R9, R8, PT ;  /* 0x000000080900720c */ /* 0x000fda0003f06070 */
[----:B------:R-:W-:Y:S01]  /*0660*/  @P0 IADD3 R9, PT, PT, -R8, R9, RZ ;  /* 0x0000000908090210 */ /* 0x000fe20007ffe1ff */
[----:B------:R-:W-:Y:S01]  /*0670*/  @P0 VIADD R2, R2, 0x1 ;  /* 0x0000000102020836 */ /* 0x000fe20000000000 */
[----:B------:R-:W-:Y:S02]  /*0680*/  ISETP.NE.AND P0, PT, R6, RZ, PT ;  /* 0x000000ff0600720c */ /* 0x000fe40003f05270 */
[----:B------:R-:W-:-:S13]  /*0690*/  ISETP.GE.U32.AND P1, PT, R9, R8, PT ;  /* 0x000000080900720c */ /* 0x000fda0003f26070 */
[----:B------:R-:W-:Y:S02]  /*06a0*/  @P1 IADD3 R2, PT, PT, R2, 0x1, RZ ;  /* 0x0000000102021810 */ /* 0x000fe40007ffe0ff */
[----:B------:R-:W-:Y:S01]  /*06b0*/  @!P2 LOP3.LUT R2, RZ, R8, RZ, 0x33, !PT ;  /* 0x00000008ff02a212 */ /* 0x000fe200078e33ff */
[----:B------:R-:W-:Y:S06]  /*06c0*/  @P0 BRA `(.L_x_76) ;  /* 0xfffffff800a80947 */ /* 0x000fec000383ffff */
[----:B------:R-:W-:Y:S05]  /*06d0*/  BSYNC.RECONVERGENT B2 ;  /* 0x0000000000027941 */ /* 0x000fea0003800200 */
.L_x_75:
[----:B------:R-:W-:Y:S01]  /*06e0*/  IADD3 R4, PT, PT, R4, -0x1, RZ ;  /* 0xffffffff04047810 */ /* 0x000fe20007ffe0ff */
[----:B------:R-:W-:-:S07]  /*06f0*/  VIADD R9, R7, 0x1 ;  /* 0x0000000107097836 */ /* 0x000fce0000000000 */
.L_x_74:
[----:B------:R-:W-:Y:S05]  /*0700*/  BSYNC.RECONVERGENT B1 ;  /* 0x0000000000017941 */ /* 0x000fea0003800200 */
.L_x_73:
[----:B------:R-:W-:-:S13]  /*0710*/  ISETP.NE.AND P0, PT, R3, RZ, PT ;  /* 0x000000ff0300720c */ /* 0x000fda0003f05270 */
[----:B------:R-:W-:Y:S05]  /*0720*/  @!P0 BRA `(.L_x_72) ;  /* 0x0000000000648947 */ /* 0x000fea0003800000 */
[----:B------:R-:W-:-:S07]  /*0730*/  IMAD.MOV R3, RZ, RZ, -R3 ;  /* 0x000000ffff037224 */ /* 0x000fce00078e0a03 */
.L_x_77:
[----:B------:R-:W0:Y:S01]  /*0740*/  I2F.U32.RP R8, R4 ;  /* 0x0000000400087306 */ /* 0x000e220000209000 */
[----:B------:R-:W-:Y:S02]  /*0750*/  IADD3 R3, PT, PT, R3, 0x1, RZ ;  /* 0x0000000103037810 */ /* 0x000fe40007ffe0ff */
[----:B------:R-:W-:-:S05]  /*0760*/  ISETP.NE.U32.AND P2, PT, R4, RZ, PT ;  /* 0x000000ff0400720c */ /* 0x000fca0003f45070 */
[----:B0-----:R-:W0:Y:S02]  /*0770*/  MUFU.RCP R8, R8 ;  /* 0x0000000800087308 */ /* 0x001e240000001000 */
[----:B0-----:R-:W-:-:S06]  /*0780*/  IADD3 R6, PT, PT, R8, 0xffffffe, RZ ;  /* 0x0ffffffe08067810 */ /* 0x001fcc0007ffe0ff */
[----:B------:R0:W1:Y:S02]  /*0790*/  F2I.FTZ.U32.TRUNC.NTZ R7, R6 ;  /* 0x0000000600077305 */ /* 0x000064000021f000 */
[----:B0-----:R-:W-:Y:S02]  /*07a0*/  IMAD.MOV.U32 R6, RZ, RZ, RZ ;  /* 0x000000ffff067224 */ /* 0x001fe400078e00ff */
[----:B-1----:R-:W-:-:S04]  /*07b0*/  IMAD.MOV R11, RZ, RZ, -R7 ;  /* 0x000000ffff0b7224 */ /* 0x002fc800078e0a07 */
[----:B------:R-:W-:-:S04]  /*07c0*/  IMAD R11, R11, R4, RZ ;  /* 0x000000040b0b7224 */ /* 0x000fc800078e02ff */
[----:B------:R-:W-:-:S04]  /*07d0*/  IMAD.HI.U32 R10, R7, R11, R6 ;  /* 0x0000000b070a7227 */ /* 0x000fc800078e0006 */
[C---:B------:R-:W-:Y:S02]  /*07e0*/  IMAD R7, R9.reuse, R2, RZ ;  /* 0x0000000209077224 */ /* 0x040fe400078e02ff */
[----:B------:R-:W-:Y:S02]  /*07f0*/  VIADD R9, R9, 0xffffffff ;  /* 0xffffffff09097836 */ /* 0x000fe40000000000 */
[----:B------:R-:W-:-:S05]  /*0800*/  IMAD.HI.U32 R2, R10, R7, RZ ;  /* 0x000000070a027227 */ /* 0x000fca00078e00ff */
[----:B------:R-:W-:-:S05]  /*0810*/  IADD3 R10, PT, PT, -R2, RZ, RZ ;  /* 0x000000ff020a7210 */ /* 0x000fca0007ffe1ff */
[----:B------:R-:W-:-:S05]  /*0820*/  IMAD R7, R4, R10, R7 ;  /* 0x0000000a04077224 */ /* 0x000fca00078e0207 */
[----:B------:R-:W-:-:S13]  /*0830*/  ISETP.GE.U32.AND P0, PT, R7, R4, PT ;  /* 0x000000040700720c */ /* 0x000fda0003f06070 */
[----:B------:R-:W-:Y:S02]  /*0840*/  @P0 IMAD.IADD R7, R7, 0x1, -R4 ;  /* 0x0000000107070824 */ /* 0x000fe400078e0a04 */
[----:B------:R-:W-:Y:S01]  /*0850*/  @P0 VIADD R2, R2, 0x1 ;  /* 0x0000000102020836 */ /* 0x000fe20000000000 */
[----:B------:R-:W-:Y:S02]  /*0860*/  ISETP.NE.AND P0, PT, R3, RZ, PT ;  /* 0x000000ff0300720c */ /* 0x000fe40003f05270 */
[----:B------:R-:W-:-:S13]  /*0870*/  ISETP.GE.U32.AND P1, PT, R7, R4, PT ;  /* 0x000000040700720c */ /* 0x000fda0003f26070 */
[----:B------:R-:W-:Y:S01]  /*0880*/  @P1 VIADD R2, R2, 0x1 ;  /* 0x0000000102021836 */ /* 0x000fe20000000000 */
[----:B------:R-:W-:Y:S02]  /*0890*/  @!P2 LOP3.LUT R2, RZ, R4, RZ, 0x33, !PT ;  /* 0x00000004ff02a212 */ /* 0x000fe400078e33ff */
[----:B------:R-:W-:Y:S01]  /*08a0*/  IADD3 R4, PT, PT, R4, 0x1, RZ ;  /* 0x0000000104047810 */ /* 0x000fe20007ffe0ff */
[----:B------:R-:W-:Y:S06]  /*08b0*/  @P0 BRA `(.L_x_77) ;  /* 0xfffffffc00a00947 */ /* 0x000fec000383ffff */
.L_x_72:
[----:B------:R-:W-:Y:S05]  /*08c0*/  BSYNC.RECONVERGENT B0 ;  /* 0x0000000000007941 */ /* 0x000fea0003800200 */
.L_x_71:
[----:B------:R-:W-:Y:S01]  /*08d0*/  ISETP.NE.AND P0, PT, R0, RZ, PT ;  /* 0x000000ff0000720c */ /* 0x000fe20003f05270 */
[----:B------:R-:W-:Y:S01]  /*08e0*/  BSSY.RECONVERGENT B0, `(.L_x_78) ;  /* 0x0000088000007945 */ /* 0x000fe20003800200 */
[----:B------:R-:W-:-:S11]  /*08f0*/  IMAD.MOV.U32 R3, RZ, RZ, 0x1 ;  /* 0x00000001ff037424 */ /* 0x000fd600078e00ff */
[----:B------:R-:W-:Y:S05]  /*0900*/  @!P0 BRA `(.L_x_79) ;  /* 0x0000000800148947 */ /* 0x000fea0003800000 */
        /* <DEDUP_REMOVED lines=16> */
.L_x_83:
[----:B------:R-:W-:Y:S01]  /*0a10*/  IADD3 R9, PT, PT, R6, -0x1, RZ ;  /* 0xffffffff06097810 */ /* 0x000fe20007ffe0ff */
[----:B------:R-:W0:Y:S01]  /*0a20*/  I2F.U32.RP R14, R6 ;  /* 0x00000006000e7306 */ /* 0x000e220000209000 */
[----:B------:R-:W-:Y:S01]  /*0a30*/  MOV R10, RZ ;  /* 0x000000ff000a7202 */ /* 0x000fe20000000f00 */
[----:B------:R-:W-:Y:S01]  /*0a40*/  VIADD R7, R7, 0x4 ;  /* 0x0000000407077836 */ /* 0x000fe20000000000 */
[----:B------:R-:W-:Y:S01]  /*0a50*/  ISETP.NE.U32.AND P2, PT, R9, RZ, PT ;  /* 0x000000ff0900720c */ /* 0x000fe20003f45070 */
[----:B------:R-:W-:-:S04]  /*0a60*/  IMAD.MOV R13, RZ, RZ, -R9 ;  /* 0x000000ffff0d7224 */ /* 0x000fc800078e0a09 */
[----:B------:R-:W1:Y:S08]  /*0a70*/  I2F.U32.RP R12, R9 ;  /* 0x00000009000c7306 */ /* 0x000e700000209000 */
[----:B0-----:R-:W-:Y:S08]  /*0a80*/  MUFU.RCP R14, R14 ;  /* 0x0000000e000e7308 */ /* 0x001ff00000001000 */
[----:B-1----:R-:W0:Y:S02]  /*0a90*/  MUFU.RCP R12, R12 ;  /* 0x0000000c000c7308 */ /* 0x002e240000001000 */
[----:B0-----:R-:W-:Y:S01]  /*0aa0*/  VIADD R11, R12, 0xffffffe ;  /* 0x0ffffffe0c0b7836 */ /* 0x001fe20000000000 */
[----:B------:R-:W-:-:S05]  /*0ab0*/  IADD3 R12, PT, PT, R8, -0x1, RZ ;  /* 0xffffffff080c7810 */ /* 0x000fca0007ffe0ff */
[----:B------:R-:W0:Y:S02]  /*0ac0*/  F2I.FTZ.U32.TRUNC.NTZ R11, R11 ;  /* 0x0000000b000b7305 */ /* 0x000e24000021f000 */
[----:B0-----:R-:W-:-:S04]  /*0ad0*/  IMAD R13, R13, R11, RZ ;  /* 0x0000000b0d0d7224 */ /* 0x001fc800078e02ff */
[----:B------:R-:W-:-:S04]  /*0ae0*/  IMAD.HI.U32 R13, R11, R13, R10 ;  /* 0x0000000d0b0d7227 */ /* 0x000fc800078e000a */
[----:B------:R-:W-:Y:S02]  /*0af0*/  IMAD R10, R8, R3, R3 ;  /* 0x00000003080a7224 */ /* 0x000fe400078e0203 */
[----:B------:R-:W-:Y:S02]  /*0b00*/  VIADD R11, R14, 0xffffffe ;  /* 0x0ffffffe0e0b7836 */ /* 0x000fe40000000000 */
[----:B------:R-:W-:-:S04]  /*0b10*/  IMAD.HI.U32 R13, R13, R10, RZ ;  /* 0x0000000a0d0d7227 */ /* 0x000fc800078e00ff */
[----:B------:R-:W-:Y:S01]  /*0b20*/  IMAD.MOV R3, RZ, RZ, -R13 ;  /* 0x000000ffff037224 */ /* 0x000fe200078e0a0d */
[----:B------:R-:W0:Y:S03]  /*0b30*/  F2I.FTZ.U32.TRUNC.NTZ R11, R11 ;  /* 0x0000000b000b7305 */ /* 0x000e26000021f000 */
[----:B------:R-:W-:Y:S02]  /*0b40*/  IMAD R10, R9, R3, R10 ;  /* 0x00000003090a7224 */ /* 0x000fe400078e020a */
[----:B------:R-:W-:-:S03]  /*0b50*/  VIADD R3, R6, 0x1 ;  /* 0x0000000106037836 */ /* 0x000fc60000000000 */
[----:B------:R-:W-:Y:S01]  /*0b60*/  ISETP.GE.U32.AND P0, PT, R10, R9, PT ;  /* 0x000000090a00720c */ /* 0x000fe20003f06070 */
[----:B0-----:R-:W-:-:S04]  /*0b70*/  IMAD.MOV R15, RZ, RZ, -R11 ;  /* 0x000000ffff0f7224 */ /* 0x001fc800078e0a0b */
[----:B------:R-:W-:-:S08]  /*0b80*/  IMAD R15, R15, R6, RZ ;  /* 0x000000060f0f7224 */ /* 0x000fd000078e02ff */
[----:B------:R-:W-:Y:S01]  /*0b90*/  @P0 IADD3 R10, PT, PT, -R9, R10, RZ ;  /* 0x0000000a090a0210 */ /* 0x000fe20007ffe1ff */
[----:B------:R-:W-:-:S03]  /*0ba0*/  @P0 VIADD R13, R13, 0x1 ;  /* 0x000000010d0d0836 */ /* 0x000fc60000000000 */
[----:B------:R-:W-:Y:S01]  /*0bb0*/  ISETP.GE.U32.AND P1, PT, R10, R9, PT ;  /* 0x000000090a00720c */ /* 0x000fe20003f26070 */
[----:B------:R-:W-:-:S04]  /*0bc0*/  IMAD.MOV.U32 R10, RZ, RZ, RZ ;  /* 0x000000ffff0a7224 */ /* 0x000fc800078e00ff */
[----:B------:R-:W-:-:S08]  /*0bd0*/  IMAD.HI.U32 R10, R11, R15, R10 ;  /* 0x0000000f0b0a7227 */ /* 0x000fd000078e000a */
[----:B------:R-:W-:Y:S02]  /*0be0*/  @P1 IADD3 R13, PT, PT, R13, 0x1, RZ ;  /* 0x000000010d0d1810 */ /* 0x000fe40007ffe0ff */
[----:B------:R-:W-:Y:S02]  /*0bf0*/  @!P2 LOP3.LUT R13, RZ, R9, RZ, 0x33, !PT ;  /* 0x00000009ff0da212 */ /* 0x000fe400078e33ff */
[----:B------:R-:W0:Y:S01]  /*0c00*/  I2F.U32.RP R9, R3 ;  /* 0x0000000300097306 */ /* 0x000e220000209000 */
[----:B------:R-:W-:Y:S02]  /*0c10*/  ISETP.NE.U32.AND P2, PT, R6, RZ, PT ;  /* 0x000000ff0600720c */ /* 0x000fe40003f45070 */
[----:B------:R-:W-:-:S04]  /*0c20*/  IMAD R13, R13, R8, RZ ;  /* 0x000000080d0d7224 */ /* 0x000fc800078e02ff */
[----:B------:R-:W-:-:S05]  /*0c30*/  IMAD.HI.U32 R15, R10, R13, RZ ;  /* 0x0000000d0a0f7227 */ /* 0x000fca00078e00ff */
[----:B------:R-:W-:Y:S01]  /*0c40*/  IADD3 R10, PT, PT, -R15, RZ, RZ ;  /* 0x000000ff0f0a7210 */ /* 0x000fe20007ffe1ff */
[----:B0-----:R-:W0:Y:S04]  /*0c50*/  MUFU.RCP R9, R9 ;  /* 0x0000000900097308 */ /* 0x001e280000001000 */
[----:B------:R-:W-:-:S05]  /*0c60*/  IMAD R13, R6, R10, R13 ;  /* 0x0000000a060d7224 */ /* 0x000fca00078e020d */
[----:B------:R-:W-:Y:S01]  /*0c70*/  ISETP.GE.U32.AND P0, PT, R13, R6, PT ;  /* 0x000000060d00720c */ /* 0x000fe20003f06070 */
[----:B0-----:R-:W-:Y:S02]  /*0c80*/  VIADD R10, R9, 0xffffffe ;  /* 0x0ffffffe090a7836 */ /* 0x001fe40000000000 */
[----:B------:R-:W-:-:S10]  /*0c90*/  VIADD R9, R6, 0x2 ;  /* 0x0000000206097836 */ /* 0x000fd40000000000 */
[----:B------:R-:W-:Y:S01]  /*0ca0*/  @P0 IMAD.IADD R13, R13, 0x1, -R6 ;  /* 0x000000010d0d0824 */ /* 0x000fe200078e0a06 */
[----:B------:R0:W1:Y:S01]  /*0cb0*/  F2I.FTZ.U32.TRUNC.NTZ R11, R10 ;  /* 0x0000000a000b7305 */ /* 0x000062000021f000 */
[----:B------:R-:W-:-:S03]  /*0cc0*/  @P0 VIADD R15, R15, 0x1 ;  /* 0x000000010f0f0836 */ /* 0x000fc60000000000 */
[----:B------:R-:W-:Y:S02]  /*0cd0*/  ISETP.GE.U32.AND P1, PT, R13, R6, PT ;  /* 0x000000060d00720c */ /* 0x000fe40003f26070 */
[----:B------:R-:W-:Y:S02]  /*0ce0*/  IADD3 R13, PT, PT, RZ, -R3, RZ ;  /* 0x80000003ff0d7210 */ /* 0x000fe40007ffe0ff */
[----:B------:R-:W2:Y:S01]  /*0cf0*/  I2F.U32.RP R14, R9 ;  /* 0x00000009000e7306 */ /* 0x000ea20000209000 */
[----:B0-----:R-:W-:Y:S02]  /*0d00*/  IMAD.MOV.U32 R10, RZ, RZ, RZ ;  /* 0x000000ffff0a7224 */ /* 0x001fe400078e00ff */
[----:B-1----:R-:W-:-:S06]  /*0d10*/  IMAD R13, R13, R11, RZ ;  /* 0x0000000b0d0d7224 */ /* 0x002fcc00078e02ff */
[----:B------:R-:W-:Y:S01]  /*0d20*/  @P1 VIADD R15, R15, 0x1 ;  /* 0x000000010f0f1836 */ /* 0x000fe20000000000 */
[----:B------:R-:W-:Y:S01]  /*0d30*/  @!P2 LOP3.LUT R15, RZ, R6, RZ, 0x33, !PT ;  /* 0x00000006ff0fa212 */ /* 0x000fe200078e33ff */
[----:B------:R-:W-:Y:S01]  /*0d40*/  IMAD.HI.U32 R11, R11, R13, R10 ;  /* 0x0000000d0b0b7227 */ /* 0x000fe200078e000a */
[----:B------:R-:W-:-:S03]  /*0d50*/  ISETP.NE.U32.AND P2, PT, R3, RZ, PT ;  /* 0x000000ff0300720c */ /* 0x000fc60003f45070 */
[----:B------:R-:W-:Y:S01]  /*0d60*/  IMAD R12, R12, R15, RZ ;  /* 0x0000000f0c0c7224 */ /* 0x000fe200078e02ff */
[----:B--2---:R-:W0:Y:S01]  /*0d70*/  MUFU.RCP R14, R14 ;  /* 0x0000000e000e7308 */ /* 0x004e220000001000 */
[----:B------:R-:W-:Y:S01]  /*0d80*/  IADD3 R15, PT, PT, RZ, -R9, RZ ;  /* 0x80000009ff0f7210 */ /* 0x000fe20007ffe0ff */
[----:B------:R-:W-:Y:S02]  /*0d90*/  VIADD R6, R6, 0x4 ;  /* 0x0000000406067836 */ /* 0x000fe40000000000 */
        /* <DEDUP_REMOVED lines=11> */
[----:B------:R-:W-:Y:S01]  /*0e50*/  IADD3 R12, PT, PT, R8, -0x2, RZ ;  /* 0xfffffffe080c7810 */ /* 0x000fe20007ffe0ff */
[----:B------:R-:W-:-:S04]  /*0e60*/  IMAD.HI.U32 R11, R11, R15, R10 ;  /* 0x0000000f0b0b7227 */ /* 0x000fc800078e000a */
[----:B------:R-:W-:-:S06]  /*0e70*/  VIADD R8, R8, 0xfffffffc ;  /* 0xfffffffc08087836 */ /* 0x000fcc0000000000 */
[----:B------:R-:W-:Y:S01]  /*0e80*/  @P1 VIADD R13, R13, 0x1 ;  /* 0x000000010d0d1836 */ /* 0x000fe20000000000 */
[----:B------:R-:W-:Y:S02]  /*0e90*/  @!P2 LOP3.LUT R13, RZ, R3, RZ, 0x33, !PT ;  /* 0x00000003ff0da212 */ /* 0x000fe400078e33ff */
        /* <DEDUP_REMOVED lines=14> */
.L_x_82:
[----:B------:R-:W-:Y:S01]  /*0f80*/  IADD3 R9, PT, PT, R6, -0x1, RZ ;  /* 0xffffffff06097810 */ /* 0x000fe20007ffe0ff */
[----:B------:R-:W-:-:S07]  /*0f90*/  VIADD R8, R8, 0x1 ;  /* 0x0000000108087836 */ /* 0x000fce0000000000 */
.L_x_81:
[----:B------:R-:W-:Y:S05]  /*0fa0*/  BSYNC.RECONVERGENT B1 ;  /* 0x0000000000017941 */ /* 0x000fea0003800200 */
.L_x_80:
[----:B------:R-:W-:-:S13]  /*0fb0*/  ISETP.NE.AND P0, PT, R4, RZ, PT ;  /* 0x000000ff0400720c */ /* 0x000fda0003f05270 */
[----:B------:R-:W-:Y:S05]  /*0fc0*/  @!P0 BRA `(.L_x_79) ;  /* 0x0000000000648947 */ /* 0x000fea0003800000 */
[----:B------:R-:W-:-:S07]  /*0fd0*/  IMAD.MOV R4, RZ, RZ, -R4 ;  /* 0x000000ffff047224 */ /* 0x000fce00078e0a04 */
.L_x_84:
[----:B------:R-:W0:Y:S01]  /*0fe0*/  I2F.U32.RP R10, R9 ;  /* 0x00000009000a7306 */ /* 0x000e220000209000 */
[----:B------:R-:W-:Y:S02]  /*0ff0*/  IADD3 R4, PT, PT, R4, 0x1, RZ ;  /* 0x0000000104047810 */ /* 0x000fe40007ffe0ff */
[----:B------:R-:W-:-:S05]  /*1000*/  ISETP.NE.U32.AND P2, PT, R9, RZ, PT ;  /* 0x000000ff0900720c */ /* 0x000fca0003f45070 */
[----:B0-----:R-:W0:Y:S02]  /*1010*/  MUFU.RCP R10, R10 ;  /* 0x0000000a000a7308 */ /* 0x001e240000001000 */
[----:B0-----:R-:W-:-:S06]  /*1020*/  IADD3 R7, PT, PT, R10, 0xffffffe, RZ ;  /* 0x0ffffffe0a077810 */ /* 0x001fcc0007ffe0ff */
[----:B------:R-:W0:Y:S02]  /*1030*/  F2I.FTZ.U32.TRUNC.NTZ R7, R7 ;  /* 0x0000000700077305 */ /* 0x000e24000021f000 */
[----:B0-----:R-:W-:-:S04]  /*1040*/  IMAD.MOV R6, RZ, RZ, -R7 ;  /* 0x000000ffff067224 */ /* 0x001fc800078e0a07 */
[----:B------:R-:W-:Y:S02]  /*1050*/  IMAD R11, R6, R9, RZ ;  /* 0x00000009060b7224 */ /* 0x000fe400078e02ff */
[----:B------:R-:W-:-:S04]  /*1060*/  IMAD.MOV.U32 R6, RZ, RZ, RZ ;  /* 0x000000ffff067224 */ /* 0x000fc800078e00ff */
        /* <DEDUP_REMOVED lines=15> */
.L_x_79:
[----:B------:R-:W-:Y:S05]  /*1160*/  BSYNC.RECONVERGENT B0 ;  /* 0x0000000000007941 */ /* 0x000fea0003800200 */
.L_x_78:
[----:B------:R-:W-:Y:S01]  /*1170*/  IMAD.IADD R8, R5, 0x1, R0 ;  /* 0x0000000105087824 */ /* 0x000fe200078e0200 */
[----:B------:R-:W-:Y:S01]  /*1180*/  BSSY.RECONVERGENT B0, `(.L_x_85) ;  /* 0x000008c000007945 */ /* 0x000fe20003800200 */
[----:B------:R-:W-:Y:S02]  /*1190*/  HFMA2 R7, -RZ, RZ, 1.984375, 0 ;  /* 0x3ff00000ff077431 */ /* 0x000fe400000001ff */
[----:B------:R-:W-:Y:S01]  /*11a0*/  IMAD.MOV.U32 R6, RZ, RZ, 0x0 ;  /* 0x00000000ff067424 */ /* 0x000fe200078e00ff */
[----:B------:R-:W-:-:S13]  /*11b0*/  ISETP.NE.AND P0, PT, R8, RZ, PT ;  /* 0x000000ff0800720c */ /* 0x000fda0003f05270 */
[----:B------:R-:W-:Y:S05]  /*11c0*/  @!P0 BRA `(.L_x_86) ;  /* 0x00000008001c8947 */ /* 0x000fea0003800000 */
[----:B------:R-:W0:Y:S01]  /*11d0*/  LDCU UR4, c[0x0][0x388] ;  /* 0x00007100ff0477ac */ /* 0x000e220008000800 */
[C---:B------:R-:W-:Y:S01]  /*11e0*/  ISETP.GE.U32.AND P0, PT, R8.reuse, 0x4, PT ;  /* 0x000000040800780c */ /* 0x040fe20003f06070 */
[----:B------:R-:W-:Y:S01]  /*11f0*/  BSSY.RECONVERGENT B1, `(.L_x_87) ;  /* 0x0000066000017945 */ /* 0x000fe20003800200 */
[----:B------:R-:W-:Y:S01]  /*1200*/  LOP3.LUT R4, R8, 0x3, RZ, 0xc0, !PT ;  /* 0x0000000308047812 */ /* 0x000fe200078ec0ff */
[----:B------:R-:W-:Y:S02]  /*1210*/  IMAD.MOV.U32 R11, RZ, RZ, 0x1 ;  /* 0x00000001ff0b7424 */ /* 0x000fe400078e00ff */
[----:B------:R-:W-:Y:S01]  /*1220*/  IMAD.MOV.U32 R9, RZ, RZ, 0x1 ;  /* 0x00000001ff097424 */ /* 0x000fe200078e00ff */
[----:B0-----:R-:W-:-:S06]  /*1230*/  USHF.L.U32 UR4, UR4, 0x1, URZ ;  /* 0x0000000104047899 */ /* 0x001fcc00080006ff */
[----:B------:R-:W-:Y:S01]  /*1240*/  MOV R10, UR4 ;  /* 0x00000004000a7c02 */ /* 0x000fe20008000f00 */
[----:B------:R-:W-:Y:S06]  /*1250*/  @!P0 BRA `(.L_x_88) ;  /* 0x00000004007c8947 */ /* 0x000fec0003800000 */
[----:B------:R-:W-:Y:S01]  /*1260*/  LOP3.LUT R8, R8, 0x7fc, RZ, 0xc0, !PT ;  /* 0x000007fc08087812 */ /* 0x000fe200078ec0ff */
[----:B------:R-:W-:Y:S01]  /*1270*/  BSSY.RECONVERGENT B2, `(.L_x_89) ;  /* 0x000005b000027945 */ /* 0x000fe20003800200 */
[----:B------:R-:W-:Y:S01]  /*1280*/  VIADD R6, R10, 0xffffffff ;  /* 0xffffffff0a067836 */ /* 0x000fe20000000000 */
[----:B------:R-:W-:Y:S01]  /*1290*/  MOV R7, 0x2 ;  /* 0x0000000200077802 */ /* 0x000fe20000000f00 */
[----:B------:R-:W-:Y:S02]  /*12a0*/  IMAD.MOV.U32 R9, RZ, RZ, 0x1 ;  /* 0x00000001ff097424 */ /* 0x000fe400078e00ff */
[----:B------:R-:W-:-:S07]  /*12b0*/  IMAD.MOV R8, RZ, RZ, -R8 ;  /* 0x000000ffff087224 */ /* 0x000fce00078e0a08 */
.L_x_90:
[----:B------:R-:W-:Y:S01]  /*12c0*/  IADD3 R12, PT, PT, R7, -0x1, RZ ;  /* 0xffffffff070c7810 */ /* 0x000fe20007ffe0ff */
[----:B------:R-:W0:Y:S01]  /*12d0*/  I2F.U32.RP R16, R7 ;  /* 0x0000000700107306 */ /* 0x000e220000209000 */
[----:B------:R-:W-:Y:S01]  /*12e0*/  IMAD R9, R6, R9, R9 ;  /* 0x0000000906097224 */ /* 0x000fe200078e0209 */
[----:B------:R-:W-:Y:S02]  /*12f0*/  IADD3 R8, PT, PT, R8, 0x4, RZ ;  /* 0x0000000408087810 */ /* 0x000fe40007ffe0ff */
[----:B------:R-:W-:Y:S02]  /*1300*/  IADD3 R15, PT, PT, RZ, -R12, RZ ;  /* 0x8000000cff0f7210 */ /* 0x000fe40007ffe0ff */
[----:B------:R-:W-:Y:S02]  /*1310*/  ISETP.NE.U32.AND P2, PT, R12, RZ, PT ;  /* 0x000000ff0c00720c */ /* 0x000fe40003f45070 */
[----:B------:R-:W1:Y:S08]  /*1320*/  I2F.U32.RP R13, R12 ;  /* 0x0000000c000d7306 */ /* 0x000e700000209000 */
[----:B0-----:R-:W-:Y:S08]  /*1330*/  MUFU.RCP R16, R16 ;  /* 0x0000001000107308 */ /* 0x001ff00000001000 */
[----:B-1----:R-:W0:Y:S02]  /*1340*/  MUFU.RCP R13, R13 ;  /* 0x0000000d000d7308 */ /* 0x002e240000001000 */
[----:B0-----:R-:W-:-:S06]  /*1350*/  VIADD R10, R13, 0xffffffe ;  /* 0x0ffffffe0d0a7836 */ /* 0x001fcc0000000000 */
[----:B------:R0:W1:Y:S02]  /*1360*/  F2I.FTZ.U32.TRUNC.NTZ R11, R10 ;  /* 0x0000000a000b7305 */ /* 0x000064000021f000 */
[----:B0-----:R-:W-:Y:S02]  /*1370*/  IMAD.MOV.U32 R10, RZ, RZ, RZ ;  /* 0x000000ffff0a7224 */ /* 0x001fe400078e00ff */
[----:B-1----:R-:W-:-:S04]  /*1380*/  IMAD R15, R15, R11, RZ ;  /* 0x0000000b0f0f7224 */ /* 0x002fc800078e02ff */
[----:B------:R-:W-:-:S04]  /*1390*/  IMAD.HI.U32 R14, R11, R15, R10 ;  /* 0x0000000f0b0e7227 */ /* 0x000fc800078e000a */
[----:B------:R-:W-:Y:S02]  /*13a0*/  VIADD R10, R16, 0xffffffe ;  /* 0x0ffffffe100a7836 */ /* 0x000fe40000000000 */
[----:B------:R-:W-:-:S05]  /*13b0*/  IMAD.HI.U32 R15, R14, R9, RZ ;  /* 0x000000090e0f7227 */ /* 0x000fca00078e00ff */
[----:B------:R-:W-:-:S05]  /*13c0*/  IADD3 R11, PT, PT, -R15, RZ, RZ ;  /* 0x000000ff0f0b7210 */ /* 0x000fca0007ffe1ff */
[----:B------:R-:W-:Y:S02]  /*13d0*/  IMAD R9, R12, R11, R9 ;  /* 0x0000000b0c097224 */ /* 0x000fe400078e0209 */
[----:B------:R0:W1:Y:S03]  /*13e0*/  F2I.FTZ.U32.TRUNC.NTZ R11, R10 ;  /* 0x0000000a000b7305 */ /* 0x000066000021f000 */
[----:B------:R-:W-:Y:S01]  /*13f0*/  ISETP.GE.U32.AND P0, PT, R9, R12, PT ;  /* 0x0000000c0900720c */ /* 0x000fe20003f06070 */
[----:B0-----:R-:W-:Y:S02]  /*1400*/  IMAD.MOV.U32 R10, RZ, RZ, RZ ;  /* 0x000000ffff0a7224 */ /* 0x001fe400078e00ff */
[----:B-1----:R-:W-:-:S10]  /*1410*/  IMAD.MOV R14, RZ, RZ, -R11 ;  /* 0x000000ffff0e7224 */ /* 0x002fd400078e0a0b */
[----:B------:R-:W-:Y:S02]  /*1420*/  @P0 IADD3 R9, PT, PT, -R12, R9, RZ ;  /* 0x000000090c090210 */ /* 0x000fe40007ffe1ff */
[----:B------:R-:W-:Y:S01]  /*1430*/  @P0 IADD3 R15, PT, PT, R15, 0x1, RZ ;  /* 0x000000010f0f0810 */ /* 0x000fe20007ffe0ff */
[----:B------:R-:W-:Y:S01]  /*1440*/  IMAD R13, R14, R7, RZ ;  /* 0x000000070e0d7224 */ /* 0x000fe200078e02ff */
[----:B------:R-:W-:Y:S02]  /*1450*/  ISETP.GE.U32.AND P1, PT, R9, R12, PT ;  /* 0x0000000c0900720c */ /* 0x000fe40003f26070 */
[----:B------:R-:W-:Y:S01]  /*1460*/  IADD3 R9, PT, PT, R7, 0x1, RZ ;  /* 0x0000000107097810 */ /* 0x000fe20007ffe0ff */
[----:B------:R-:W-:-:S04]  /*1470*/  IMAD.HI.U32 R11, R11, R13, R10 ;  /* 0x0000000d0b0b7227 */ /* 0x000fc800078e000a */
[----:B------:R-:W-:-:S06]  /*1480*/  IMAD.MOV R17, RZ, RZ, -R9 ;  /* 0x000000ffff117224 */ /* 0x000fcc00078e0a09 */
[----:B------:R-:W-:Y:S01]  /*1490*/  @P1 VIADD R15, R15, 0x1 ;  /* 0x000000010f0f1836 */ /* 0x000fe20000000000 */
[----:B------:R-:W-:Y:S02]  /*14a0*/  @!P2 LOP3.LUT R15, RZ, R12, RZ, 0x33, !PT ;  /* 0x0000000cff0fa212 */ /* 0x000fe400078e33ff */
[----:B------:R-:W-:-:S03]  /*14b0*/  ISETP.NE.U32.AND P2, PT, R7, RZ, PT ;  /* 0x000000ff0700720c */ /* 0x000fc60003f45070 */
[----:B------:R-:W-:Y:S02]  /*14c0*/  IMAD R10, R15, R6, RZ ;  /* 0x000000060f0a7224 */ /* 0x000fe400078e02ff */
[----:B------:R-:W0:Y:S02]  /*14d0*/  I2F.U32.RP R15, R9 ;  /* 0x00000009000f7306 */ /* 0x000e240000209000 */
[----:B------:R-:W-:-:S05]  /*14e0*/  IMAD.HI.U32 R14, R11, R10, RZ ;  /* 0x0000000a0b0e7227 */ /* 0x000fca00078e00ff */
[----:B------:R-:W-:-:S05]  /*14f0*/  IADD3 R11, PT, PT, -R14, RZ, RZ ;  /* 0x000000ff0e0b7210 */ /* 0x000fca0007ffe1ff */
[----:B------:R-:W-:Y:S01]  /*1500*/  IMAD R10, R7, R11, R10 ;  /* 0x0000000b070a7224 */ /* 0x000fe200078e020a */
[----:B------:R-:W-:Y:S01]  /*1510*/  IADD3 R11, PT, PT, R6, -0x1, RZ ;  /* 0xffffffff060b7810 */ /* 0x000fe20007ffe0ff */
[----:B0-----:R-:W0:Y:S03]  /*1520*/  MUFU.RCP R15, R15 ;  /* 0x0000000f000f7308 */ /* 0x001e260000001000 */
[----:B------:R-:W-:-:S13]  /*1530*/  ISETP.GE.U32.AND P0, PT, R10, R7, PT ;  /* 0x000000070a00720c */ /* 0x000fda0003f06070 */
[----:B------:R-:W-:Y:S01]  /*1540*/  @P0 IMAD.IADD R10, R10, 0x1, -R7 ;  /* 0x000000010a0a0824 */ /* 0x000fe200078e0a07 */
[----:B------:R-:W-:Y:S02]  /*1550*/  @P0 IADD3 R14, PT, PT, R14, 0x1, RZ ;  /* 0x000000010e0e0810 */ /* 0x000fe40007ffe0ff */
[----:B0-----:R-:W-:Y:S02]  /*1560*/  IADD3 R12, PT, PT, R15, 0xffffffe, RZ ;  /* 0x0ffffffe0f0c7810 */ /* 0x001fe40007ffe0ff */
[----:B------:R-:W-:Y:S01]  /*1570*/  ISETP.GE.U32.AND P1, PT, R10, R7, PT ;  /* 0x000000070a00720c */ /* 0x000fe20003f26070 */
[----:B------:R-:W-:Y:S01]  /*1580*/  VIADD R10, R7, 0x2 ;  /* 0x00000002070a7836 */ /* 0x000fe20000000000 */
[----:B------:R0:W1:Y:S02]  /*1590*/  F2I.FTZ.U32.TRUNC.NTZ R13, R12 ;  /* 0x0000000c000d7305 */ /* 0x000064000021f000 */
[----:B0-----:R-:W-:-:S09]  /*15a0*/  HFMA2 R12, -RZ, RZ, 0, 0 ;  /* 0x00000000ff0c7431 */ /* 0x001fd200000001ff */
[----:B------:R-:W-:Y:S01]  /*15b0*/  @P1 VIADD R14, R14, 0x1 ;  /* 0x000000010e0e1836 */ /* 0x000fe20000000000 */
[----:B------:R-:W-:Y:S01]  /*15c0*/  @!P2 LOP3.LUT R14, RZ, R7, RZ, 0x33, !PT ;  /* 0x00000007ff0ea212 */ /* 0x000fe200078e33ff */
[----:B------:R-:W-:Y:S01]  /*15d0*/  VIADD R7, R7, 0x4 ;  /* 0x0000000407077836 */ /* 0x000fe20000000000 */
[----:B------:R-:W-:Y:S01]  /*15e0*/  ISETP.NE.U32.AND P2, PT, R9, RZ, PT ;  /* 0x000000ff0900720c */ /* 0x000fe20003f45070 */
[----:B-1----:R-:W-:Y:S02]  /*15f0*/  IMAD R15, R17, R13, RZ ;  /* 0x0000000d110f7224 */ /* 0x002fe400078e02ff */
[----:B------:R-:W-:Y:S02]  /*1600*/  IMAD R14, R11, R14, RZ ;  /* 0x0000000e0b0e7224 */ /* 0x000fe400078e02ff */
[----:B------:R-:W0:Y:S01]  /*1610*/  I2F.U32.RP R11, R10 ;  /* 0x0000000a000b7306 */ /* 0x000e220000209000 */
[----:B------:R-:W-:Y:S01]  /*1620*/  IMAD.HI.U32 R13, R13, R15, R12 ;  /* 0x0000000f0d0d7227 */ /* 0x000fe200078e000c */
[----:B------:R-:W-:-:S05]  /*1630*/  IADD3 R15, PT, PT, RZ, -R10, RZ ;  /* 0x8000000aff0f7210 */ /* 0x000fca0007ffe0ff */
[----:B------:R-:W-:-:S04]  /*1640*/  IMAD.HI.U32 R16, R13, R14, RZ ;  /* 0x0000000e0d107227 */ /* 0x000fc800078e00ff */
[----:B------:R-:W-:Y:S01]  /*1650*/  IMAD.MOV R12, RZ, RZ, -R16 ;  /* 0x000000ffff0c7224 */ /* 0x000fe200078e0a10 */
[----:B0-----:R-:W0:Y:S03]  /*1660*/  MUFU.RCP R11, R11 ;  /* 0x0000000b000b7308 */ /* 0x001e260000001000 */
[----:B------:R-:W-:-:S05]  /*1670*/  IMAD R14, R9, R12, R14 ;  /* 0x0000000c090e7224 */ /* 0x000fca00078e020e */
[----:B------:R-:W-:Y:S01]  /*1680*/  ISETP.GE.U32.AND P0, PT, R14, R9, PT ;  /* 0x000000090e00720c */ /* 0x000fe20003f06070 */
[----:B0-----:R-:W-:-:S12]  /*1690*/  VIADD R12, R11, 0xffffffe ;  /* 0x0ffffffe0b0c7836 */ /* 0x001fd80000000000 */
[----:B------:R-:W-:Y:S01]  /*16a0*/  @P0 IADD3 R14, PT, PT, -R9, R14, RZ ;  /* 0x0000000e090e0210 */ /* 0x000fe20007ffe1ff */
[----:B------:R-:W-:Y:S01]  /*16b0*/  @P0 VIADD R16, R16, 0x1 ;  /* 0x0000000110100836 */ /* 0x000fe20000000000 */
[----:B------:R0:W1:Y:S01]  /*16c0*/  F2I.FTZ.U32.TRUNC.NTZ R13, R12 ;  /* 0x0000000c000d7305 */ /* 0x000062000021f000 */
[----:B------:R-:W-:Y:S01]  /*16d0*/  VIADD R11, R6, 0xfffffffe ;  /* 0xfffffffe060b7836 */ /* 0x000fe20000000000 */
[----:B------:R-:W-:Y:S02]  /*16e0*/  ISETP.GE.U32.AND P1, PT, R14, R9, PT ;  /* 0x000000090e00720c */ /* 0x000fe40003f26070 */
[----:B------:R-:W-:Y:S02]  /*16f0*/  IADD3 R6, PT, PT, R6, -0x4, RZ ;  /* 0xfffffffc06067810 */ /* 0x000fe40007ffe0ff */
[----:B0-----:R-:W-:-:S09]  /*1700*/  MOV R12, RZ ;  /* 0x000000ff000c7202 */ /* 0x001fd20000000f00 */
[----:B------:R-:W-:Y:S01]  /*1710*/  @P1 IADD3 R16, PT, PT, R16, 0x1, RZ ;  /* 0x0000000110101810 */ /* 0x000fe20007ffe0ff */
[----:B-1----:R-:W-:Y:S01]  /*1720*/  IMAD R15, R15, R13, RZ ;  /* 0x0000000d0f0f7224 */ /* 0x002fe200078e02ff */
[----:B------:R-:W-:Y:S02]  /*1730*/  @!P2 LOP3.LUT R16, RZ, R9, RZ, 0x33, !PT ;  /* 0x00000009ff10a212 */ /* 0x000fe400078e33ff */
[----:B------:R-:W-:Y:S01]  /*1740*/  ISETP.NE.U32.AND P2, PT, R10, RZ, PT ;  /* 0x000000ff0a00720c */ /* 0x000fe20003f45070 */
[----:B------:R-:W-:-:S04]  /*1750*/  IMAD.HI.U32 R14, R13, R15, R12 ;  /* 0x0000000f0d0e7227 */ /* 0x000fc800078e000c */
        /* <DEDUP_REMOVED lines=9> */
[----:B------:R-:W-:Y:S01]  /*17f0*/  @P1 VIADD R9, R9, 0x1 ;  /* 0x0000000109091836 */ /* 0x000fe20000000000 */
[----:B------:R-:W-:Y:S01]  /*1800*/  @!P2 LOP3.LUT R9, RZ, R10, RZ, 0x33, !PT ;  /* 0x0000000aff09a212 */ /* 0x000fe200078e33ff */
[----:B------:R-:W-:Y:S06]  /*1810*/  @P0 BRA `(.L_x_90) ;  /* 0xfffffff800a80947 */ /* 0x000fec000383ffff */
[----:B------:R-:W-:Y:S05]  /*1820*/  BSYNC.RECONVERGENT B2 ;  /* 0x0000000000027941 */ /* 0x000fea0003800200 */
.L_x_89:
[----:B------:R-:W-:Y:S01]  /*1830*/  IADD3 R11, PT, PT, R7, -0x1, RZ ;  /* 0xffffffff070b7810 */ /* 0x000fe20007ffe0ff */
[----:B------:R-:W-:-:S07]  /*1840*/  VIADD R10, R6, 0x1 ;  /* 0x00000001060a7836 */ /* 0x000fce0000000000 */
.L_x_88:
[----:B------:R-:W-:Y:S05]  /*1850*/  BSYNC.RECONVERGENT B1 ;  /* 0x0000000000017941 */ /* 0x000fea0003800200 */
.L_x_87:
[----:B------:R-:W-:Y:S01]  /*1860*/  ISETP.NE.AND P0, PT, R4, RZ, PT ;  /* 0x000000ff0400720c */ /* 0x000fe20003f05270 */
[----:B------:R-:W-:-:S12]  /*1870*/  BSSY.RECONVERGENT B1, `(.L_x_91) ;  /* 0x000001b000017945 */ /* 0x000fd80003800200 */
[----:B------:R-:W-:Y:S05]  /*1880*/  @!P0 BRA `(.L_x_92) ;  /* 0x0000000000648947 */ /* 0x000fea0003800000 */
[----:B------:R-:W-:-:S07]  /*1890*/  IADD3 R4, PT, PT, -R4, RZ, RZ ;  /* 0x000000ff04047210 */ /* 0x000fce0007ffe1ff */
.L_x_93:
[----:B------:R-:W0:Y:S01]  /*18a0*/  I2F.U32.RP R8, R11 ;  /* 0x0000000b00087306 */ /* 0x000e220000209000 */
[----:B------:R-:W-:Y:S01]  /*18b0*/  VIADD R4, R4, 0x1 ;  /* 0x0000000104047836 */ /* 0x000fe20000000000 */
[----:B------:R-:W-:-:S06]  /*18c0*/  ISETP.NE.U32.AND P2, PT, R11, RZ, PT ;  /* 0x000000ff0b00720c */ /* 0x000fcc0003f45070 */
[----:B0-----:R-:W0:Y:S02]  /*18d0*/  MUFU.RCP R8, R8 ;  /* 0x0000000800087308 */ /* 0x001e240000001000 */
[----:B0-----:R-:W-:-:S06]  /*18e0*/  VIADD R7, R8, 0xffffffe ;  /* 0x0ffffffe08077836 */ /* 0x001fcc0000000000 */
[----:B------:R-:W0:Y:S02]  /*18f0*/  F2I.FTZ.U32.TRUNC.NTZ R7, R7 ;  /* 0x0000000700077305 */ /* 0x000e24000021f000 */
[----:B0-----:R-:W-:-:S05]  /*1900*/  IADD3 R6, PT, PT, RZ, -R7, RZ ;  /* 0x80000007ff067210 */ /* 0x001fca0007ffe0ff */
[----:B------:R-:W-:Y:S02]  /*1910*/  IMAD R13, R6, R11, RZ ;  /* 0x0000000b060d7224 */ /* 0x000fe400078e02ff */
[----:B------:R-:W-:-:S04]  /*1920*/  IMAD.MOV.U32 R6, RZ, RZ, RZ ;  /* 0x000000ffff067224 */ /* 0x000fc800078e00ff */
[----:B------:R-:W-:-:S04]  /*1930*/  IMAD.HI.U32 R13, R7, R13, R6 ;  /* 0x0000000d070d7227 */ /* 0x000fc800078e0006 */
[----:B------:R-:W-:Y:S02]  /*1940*/  IMAD R6, R9, R10, RZ ;  /* 0x0000000a09067224 */ /* 0x000fe400078e02ff */
[----:B------:R-:W-:Y:S02]  /*1950*/  VIADD R10, R10, 0xffffffff ;  /* 0xffffffff0a0a7836 */ /* 0x000fe40000000000 */
[----:B------:R-:W-:-:S05]  /*1960*/  IMAD.HI.U32 R9, R13, R6, RZ ;  /* 0x000000060d097227 */ /* 0x000fca00078e00ff */
[----:B------:R-:W-:-:S05]  /*1970*/  IADD3 R12, PT, PT, -R9, RZ, RZ ;  /* 0x000000ff090c7210 */ /* 0x000fca0007ffe1ff */
[----:B------:R-:W-:-:S05]  /*1980*/  IMAD R6, R11, R12, R6 ;  /* 0x0000000c0b067224 */ /* 0x000fca00078e0206 */
[----:B------:R-:W-:-:S13]  /*1990*/  ISETP.GE.U32.AND P0, PT, R6, R11, PT ;  /* 0x0000000b0600720c */ /* 0x000fda0003f06070 */
[----:B------:R-:W-:Y:S01]  /*19a0*/  @P0 IMAD.IADD R6, R6, 0x1, -R11 ;  /* 0x0000000106060824 */ /* 0x000fe200078e0a0b */
[----:B------:R-:W-:Y:S02]  /*19b0*/  @P0 IADD3 R9, PT, PT, R9, 0x1, RZ ;  /* 0x0000000109090810 */ /* 0x000fe40007ffe0ff */
[----:B------:R-:W-:Y:S02]  /*19c0*/  ISETP.NE.AND P0, PT, R4, RZ, PT ;  /* 0x000000ff0400720c */ /* 0x000fe40003f05270 */
[----:B------:R-:W-:-:S13]  /*19d0*/  ISETP.GE.U32.AND P1, PT, R6, R11, PT ;  /* 0x0000000b0600720c */ /* 0x000fda0003f26070 */
[----:B------:R-:W-:Y:S02]  /*19e0*/  @P1 IADD3 R9, PT, PT, R9, 0x1, RZ ;  /* 0x0000000109091810 */ /* 0x000fe40007ffe0ff */
[----:B------:R-:W-:Y:S02]  /*19f0*/  @!P2 LOP3.LUT R9, RZ, R11, RZ, 0x33, !PT ;  /* 0x0000000bff09a212 */ /* 0x000fe400078e33ff */
[----:B------:R-:W-:Y:S01]  /*1a00*/  IADD3 R11, PT, PT, R11, 0x1, RZ ;  /* 0x000000010b0b7810 */ /* 0x000fe20007ffe0ff */
[----:B------:R-:W-:Y:S06]  /*1a10*/  @P0 BRA `(.L_x_93) ;  /* 0xfffffffc00a00947 */ /* 0x000fec000383ffff */
.L_x_92:
[----:B------:R-:W-:Y:S05]  /*1a20*/  BSYNC.RECONVERGENT B1 ;  /* 0x0000000000017941 */ /* 0x000fea0003800200 */
.L_x_91:
[----:B------:R0:W1:Y:S02]  /*1a30*/  I2F.F64.U32 R6, R9 ;  /* 0x0000000900067312 */ /* 0x0000640000201800 */
.L_x_86:
[----:B------:R-:W-:Y:S05]  /*1a40*/  BSYNC.RECONVERGENT B0 ;  /* 0x0000000000007941 */ /* 0x000fea0003800200 */
.L_x_85:
[----:B01----:R-:W0:Y:S01]  /*1a50*/  MUFU.RCP64H R9, R7 ;  /* 0x0000000700097308 */ /* 0x003e220000001800 */
[----:B------:R-:W-:Y:S01]  /*1a60*/  IMAD.MOV.U32 R8, RZ, RZ, 0x1 ;  /* 0x00000001ff087424 */ /* 0x000fe200078e00ff */
[----:B------:R-:W1:Y:S01]  /*1a70*/  LDCU.64 UR4, c[0x0][0x358] ;  /* 0x00006b00ff0477ac */ /* 0x000e620008000a00 */
[----:B------:R-:W-:Y:S04]  /*1a80*/  BSSY.RECONVERGENT B0, `(.L_x_94) ;  /* 0x0000013000007945 */ /* 0x000fe80003800200 */
[----:B0-----:R-:W-:-:S08]  /*1a90*/  DFMA R10, R8, -R6, 1 ;  /* 0x3ff00000080a742b */ /* 0x001fd00000000806 */
[----:B------:R-:W-:-:S08]  /*1aa0*/  DFMA R10, R10, R10, R10 ;  /* 0x0000000a0a0a722b */ /* 0x000fd0000000000a */
[----:B------:R-:W-:Y:S01]  /*1ab0*/  DFMA R8, R8, R10, R8 ;  /* 0x0000000a0808722b */ /* 0x000fe20000000008 */
[----:B------:R-:W-:-:S07]  /*1ac0*/  IMAD R10, R3, R2, RZ ;  /* 0x00000002030a7224 */ /* 0x000fce00078e02ff */
[C---:B------:R-:W-:Y:S01]  /*1ad0*/  DFMA R2, R8.reuse, -R6, 1 ;  /* 0x3ff000000802742b */ /* 0x040fe20000000806 */
[----:B------:R-:W0:Y:S07]  /*1ae0*/  I2F.F64.U32 R10, R10 ;  /* 0x0000000a000a7312 */ /* 0x000e2e0000201800 */
[----:B------:R-:W-:-:S08]  /*1af0*/  DFMA R2, R8, R2, R8 ;  /* 0x000000020802722b */ /* 0x000fd00000000008 */
[----:B0-----:R-:W-:Y:S01]  /*1b00*/  DMUL R8, R10, R2 ;  /* 0x000000020a087228 */ /* 0x001fe20000000000 */
[----:B------:R-:W-:-:S07]  /*1b10*/  FSETP.GEU.AND P1, PT, |R11|, 6.5827683646048100446e-37, PT ;  /* 0x036000000b00780b */ /* 0x000fce0003f2e200 */
[----:B------:R-:W-:-:S08]  /*1b20*/  DFMA R12, R8, -R6, R10 ;  /* 0x80000006080c722b */ /* 0x000fd0000000000a */
[----:B------:R-:W-:-:S10]  /*1b30*/  DFMA R2, R2, R12, R8 ;  /* 0x0000000c0202722b */ /* 0x000fd40000000008 */
[----:B------:R-:W-:-:S05]  /*1b40*/  FFMA R4, RZ, R7, R3 ;  /* 0x00000007ff047223 */ /* 0x000fca0000000003 */
[----:B------:R-:W-:-:S13]  /*1b50*/  FSETP.GT.AND P0, PT, |R4|, 1.469367938527859385e-39, PT ;  /* 0x001000000400780b */ /* 0x000fda0003f04200 */
[----:B-1----:R-:W-:Y:S05]  /*1b60*/  @P0 BRA P1, `(.L_x_95) ;  /* 0x0000000000100947 */ /* 0x002fea0000800000 */
[----:B------:R-:W-:-:S07]  /*1b70*/  MOV R4, 0x1b90 ;  /* 0x00001b9000047802 */ /* 0x000fce0000000f00 */
[----:B------:R-:W-:Y:S05]  /*1b80*/  CALL.REL.NOINC `($__internal_1_$__cuda_sm20_div_rn_f64_full) ;  /* 0x0000000000287944 */ /* 0x000fea0003c00000 */
[----:B------:R-:W-:Y:S01]  /*1b90*/  MOV R2, R12 ;  /* 0x0000000c00027202 */ /* 0x000fe20000000f00 */
[----:B------:R-:W-:-:S07]  /*1ba0*/  IMAD.MOV.U32 R3, RZ, RZ, R13 ;  /* 0x000000ffff037224 */ /* 0x000fce00078e000d */
.L_x_95:
[----:B------:R-:W-:Y:S05]  /*1bb0*/  BSYNC.RECONVERGENT B0 ;  /* 0x0000000000007941 */ /* 0x000fea0003800200 */
.L_x_94:
[----:B------:R-:W0:Y:S01]  /*1bc0*/  LDCU UR6, c[0x0][0x388] ;  /* 0x00007100ff0677ac */ /* 0x000e220008000800 */
[----:B------:R-:W1:Y:S01]  /*1bd0*/  LDC.64 R6, c[0x0][0x380] ;  /* 0x0000e000ff067b82 */ /* 0x000e620000000a00 */
[----:B0-----:R-:W-:-:S05]  /*1be0*/  IMAD R0, R0, UR6, R0 ;  /* 0x0000000600007c24 */ /* 0x001fca000f8e0200 */
[----:B------:R-:W-:-:S05]  /*1bf0*/  IADD3 R5, PT, PT, R0, R5, RZ ;  /* 0x0000000500057210 */ /* 0x000fca0007ffe0ff */
[----:B-1----:R-:W-:-:S05]  /*1c00*/  IMAD.WIDE R4, R5, 0x8, R6 ;  /* 0x0000000805047825 */ /* 0x002fca00078e0206 */
[----:B------:R-:W-:Y:S01]  /*1c10*/  STG.E.64 desc[UR4][R4.64], R2 ;  /* 0x0000000204007986 */ /* 0x000fe2000c101b04 */
[----:B------:R-:W-:Y:S05]  /*1c20*/  EXIT ;  /* 0x000000000000794d */ /* 0x000fea0003800000 */
        .weak           $__internal_1_$__cuda_sm20_div_rn_f64_full
        .type           $__internal_1_$__cuda_sm20_div_rn_f64_full,@function
        .size           $__internal_1_$__cuda_sm20_div_rn_f64_full,(.L_x_104 - $__internal_1_$__cuda_sm20_div_rn_f64_full)
$__internal_1_$__cuda_sm20_div_rn_f64_full:
[C---:B------:R-:W-:Y:S01]  /*1c30*/  FSETP.GEU.AND P0, PT, |R7|.reuse, 1.469367938527859385e-39, PT ;  /* 0x001000000700780b */ /* 0x040fe20003f0e200 */
[----:B------:R-:W-:Y:S01]  /*1c40*/  BSSY.RECONVERGENT B1, `(.L_x_96) ;  /* 0x0000057000017945 */ /* 0x000fe20003800200 */
[----:B------:R-:W-:Y:S02]  /*1c50*/  LOP3.LUT R2, R7, 0x800fffff, RZ, 0xc0, !PT ;  /* 0x800fffff07027812 */ /* 0x000fe400078ec0ff */
[C---:B------:R-:W-:Y:S02]  /*1c60*/  FSETP.GEU.AND P2, PT, |R11|.reuse, 1.469367938527859385e-39, PT ;  /* 0x001000000b00780b */ /* 0x040fe40003f4e200 */
[----:B------:R-:W-:Y:S01]  /*1c70*/  LOP3.LUT R3, R2, 0x3ff00000, RZ, 0xfc, !PT ;  /* 0x3ff0000002037812 */ /* 0x000fe200078efcff */
[----:B------:R-:W-:Y:S01]  /*1c80*/  IMAD.MOV.U32 R2, RZ, RZ, R6 ;  /* 0x000000ffff027224 */ /* 0x000fe200078e0006 */
[----:B------:R-:W-:Y:S02]  /*1c90*/  MOV R16, 0x1 ;  /* 0x0000000100107802 */ /* 0x000fe40000000f00 */
[----:B------:R-:W-:-:S02]  /*1ca0*/  LOP3.LUT R12, R11, 0x7ff00000, RZ, 0xc0, !PT ;  /* 0x7ff000000b0c7812 */ /* 0x000fc400078ec0ff */
[----:B------:R-:W-:Y:S01]  /*1cb0*/  LOP3.LUT R15, R7, 0x7ff00000, RZ, 0xc0, !PT ;  /* 0x7ff00000070f7812 */ /* 0x000fe200078ec0ff */
[----:B------:R-:W-:-:S03]  /*1cc0*/  @!P0 DMUL R2, R6, 8.98846567431157953865e+307 ;  /* 0x7fe0000006028828 */ /* 0x000fc60000000000 */
[C---:B------:R-:W-:Y:S01]  /*1cd0*/  ISETP.GE.U32.AND P1, PT, R12.reuse, R15, PT ;  /* 0x0000000f0c00720c */ /* 0x040fe20003f26070 */
[----:B------:R-:W-:Y:S01]  /*1ce0*/  @!P2 IMAD.MOV.U32 R18, RZ, RZ, RZ ;  /* 0x000000ffff12a224 */ /* 0x000fe200078e00ff */
[----:B------:R-:W-:Y:S01]  /*1cf0*/  @!P2 LOP3.LUT R13, R7, 0x7ff00000, RZ, 0xc0, !PT ;  /* 0x7ff00000070da812 */ /* 0x000fe200078ec0ff */
[----:B------:R-:W0:Y:S03]  /*1d00*/  MUFU.RCP64H R17, R3 ;  /* 0x0000000300117308 */ /* 0x000e260000001800 */
[----:B------:R-:W-:Y:S01]  /*1d10*/  @!P2 ISETP.GE.U32.AND P3, PT, R12, R13, PT ;  /* 0x0000000d0c00a20c */ /* 0x000fe20003f66070 */
[----:B------:R-:W-:-:S05]  /*1d20*/  IMAD.MOV.U32 R13, RZ, RZ, 0x1ca00000 ;  /* 0x1ca00000ff0d7424 */ /* 0x000fca00078e00ff */
[----:B------:R-:W-:-:S04]  /*1d30*/  @!P2 SEL R19, R13, 0x63400000, !P3 ;  /* 0x634000000d13a807 */ /* 0x000fc80005800000 */
[----:B------:R-:W-:Y:S01]  /*1d40*/  @!P2 LOP3.LUT R19, R19, 0x80000000, R11, 0xf8, !PT ;  /* 0x800000001313a812 */ /* 0x000fe200078ef80b */
[----:B0-----:R-:W-:-:S03]  /*1d50*/  DFMA R8, R16, -R2, 1 ;  /* 0x3ff000001008742b */ /* 0x001fc60000000802 */
[----:B------:R-:W-:-:S05]  /*1d60*/  @!P2 LOP3.LUT R19, R19, 0x100000, RZ, 0xfc, !PT ;  /* 0x001000001313a812 */ /* 0x000fca00078efcff */
[----:B------:R-:W-:-:S08]  /*1d70*/  DFMA R8, R8, R8, R8 ;  /* 0x000000080808722b */ /* 0x000fd00000000008 */
[----:B------:R-:W-:Y:S01]  /*1d80*/  DFMA R16, R16, R8, R16 ;  /* 0x000000081010722b */ /* 0x000fe20000000010 */
[----:B------:R-:W-:Y:S02]  /*1d90*/  SEL R9, R13, 0x63400000, !P1 ;  /* 0x634000000d097807 */ /* 0x000fe40004800000 */
[----:B------:R-:W-:Y:S02]  /*1da0*/  MOV R8, R10 ;  /* 0x0000000a00087202 */ /* 0x000fe40000000f00 */
[----:B------:R-:W-:-:S03]  /*1db0*/  LOP3.LUT R9, R9, 0x800fffff, R11, 0xf8, !PT ;  /* 0x800fffff09097812 */ /* 0x000fc600078ef80b */
[----:B------:R-:W-:-:S03]  /*1dc0*/  DFMA R20, R16, -R2, 1 ;  /* 0x3ff000001014742b */ /* 0x000fc60000000802 */
[----:B------:R-:W-:-:S05]  /*1dd0*/  @!P2 DFMA R8, R8, 2, -R18 ;  /* 0x400000000808a82b */ /* 0x000fca0000000812 */
[----:B------:R-:W-:Y:S01]  /*1de0*/  DFMA R16, R16, R20, R16 ;  /* 0x000000141010722b */ /* 0x000fe20000000010 */
[----:B------:R-:W-:Y:S01]  /*1df0*/  MOV R21, R12 ;  /* 0x0000000c00157202 */ /* 0x000fe20000000f00 */
[----:B------:R-:W-:Y:S01]  /*1e00*/  IMAD.MOV.U32 R20, RZ, RZ, R15 ;  /* 0x000000ffff147224 */ /* 0x000fe200078e000f */
[----:B------:R-:W-:Y:S02]  /*1e10*/  @!P0 LOP3.LUT R20, R3, 0x7ff00000, RZ, 0xc0, !PT ;  /* 0x7ff0000003148812 */ /* 0x000fe400078ec0ff */
[----:B------:R-:W-:-:S03]  /*1e20*/  @!P2 LOP3.LUT R21, R9, 0x7ff00000, RZ, 0xc0, !PT ;  /* 0x7ff000000915a812 */ /* 0x000fc600078ec0ff */
[----:B------:R-:W-:Y:S01]  /*1e30*/  DMUL R18, R16, R8 ;  /* 0x0000000810127228 */ /* 0x000fe20000000000 */
[----:B------:R-:W-:Y:S01]  /*1e40*/  VIADD R23, R20, 0xffffffff ;  /* 0xffffffff14177836 */ /* 0x000fe20000000000 */
[----:B------:R-:W-:-:S04]  /*1e50*/  IADD3 R22, PT, PT, R21, -0x1, RZ ;  /* 0xffffffff15167810 */ /* 0x000fc80007ffe0ff */
        /* <DEDUP_REMOVED lines=9> */
[----:B------:R-:W-:-:S04]  /*1ef0*/  SEL R13, R13, 0x63400000, !P0 ;  /* 0x634000000d0d7807 */ /* 0x000fc80004000000 */
[----:B------:R-:W-:Y:S02]  /*1f00*/  IADD3 R16, PT, PT, -R13, R10, RZ ;  /* 0x0000000a0d107210 */ /* 0x000fe40007ffe1ff */
[----:B------:R-:W-:-:S03]  /*1f10*/  MOV R10, RZ ;  /* 0x000000ff000a7202 */ /* 0x000fc60000000f00 */
        /* <DEDUP_REMOVED lines=10> */
[----:B------:R-:W-:Y:S01]  /*1fc0*/  IADD3 R3, PT, PT, -R16, RZ, RZ ;  /* 0x000000ff10037210 */ /* 0x000fe20007ffe1ff */
[----:B------:R-:W-:Y:S01]  /*1fd0*/  IMAD.MOV.U32 R2, RZ, RZ, RZ ;  /* 0x000000ffff027224 */ /* 0x000fe200078e00ff */
[----:B------:R-:W-:-:S05]  /*1fe0*/  DMUL.RP R10, R14, R10 ;  /* 0x0000000a0e0a7228 */ /* 0x000fca0000008000 */
[----:B------:R-:W-:-:S05]  /*1ff0*/  DFMA R2, R12, -R2, R14 ;  /* 0x800000020c02722b */ /* 0x000fca000000000e */
[----:B------:R-:W-:Y:S02]  /*2000*/  LOP3.LUT R7, R11, R7, RZ, 0x3c, !PT ;  /* 0x000000070b077212 */ /* 0x000fe400078e3cff */
[----:B------:R-:W-:-:S04]  /*2010*/  IADD3 R2, PT, PT, -R16, -0x43300000, RZ ;  /* 0xbcd0000010027810 */ /* 0x000fc80007ffe1ff */
[----:B------:R-:W-:-:S04]  /*2020*/  FSETP.NEU.AND P0, PT, |R3|, R2, PT ;  /* 0x000000020300720b */ /* 0x000fc80003f0d200 */
[----:B------:R-:W-:Y:S02]  /*2030*/  FSEL R12, R10, R12, !P0 ;  /* 0x0000000c0a0c7208 */ /* 0x000fe40004000000 */
[----:B------:R-:W-:Y:S01]  /*2040*/  FSEL R13, R7, R13, !P0 ;  /* 0x0000000d070d7208 */ /* 0x000fe20004000000 */
[----:B------:R-:W-:Y:S06]  /*2050*/  BRA `(.L_x_98) ;  /* 0x0000000000547947 */ /* 0x000fec0003800000 */
.L_x_97:
[----:B------:R-:W-:-:S14]  /*2060*/  DSETP.NAN.AND P0, PT, R10, R10, PT ;  /* 0x0000000a0a00722a */ /* 0x000fdc0003f08000 */
[----:B------:R-:W-:Y:S05]  /*2070*/  @P0 BRA `(.L_x_99) ;  /* 0x0000000000440947 */ /* 0x000fea0003800000 */
[----:B------:R-:W-:-:S14]  /*2080*/  DSETP.NAN.AND P0, PT, R6, R6, PT ;  /* 0x000000060600722a */ /* 0x000fdc0003f08000 */
[----:B------:R-:W-:Y:S05]  /*2090*/  @P0 BRA `(.L_x_100) ;  /* 0x0000000000300947 */ /* 0x000fea0003800000 */
[----:B------:R-:W-:Y:S01]  /*20a0*/  ISETP.NE.AND P0, PT, R21, R20, PT ;  /* 0x000000141500720c */ /* 0x000fe20003f05270 */
[----:B------:R-:W-:Y:S01]  /*20b0*/  IMAD.MOV.U32 R13, RZ, RZ, -0x80000 ;  /* 0xfff80000ff0d7424 */ /* 0x000fe200078e00ff */
[----:B------:R-:W-:-:S11]  /*20c0*/  MOV R12, 0x0 ;  /* 0x00000000000c7802 */ /* 0x000fd60000000f00 */
[----:B------:R-:W-:Y:S05]  /*20d0*/  @!P0 BRA `(.L_x_98) ;  /* 0x0000000000348947 */ /* 0x000fea0003800000 */
[----:B------:R-:W-:Y:S02]  /*20e0*/  ISETP.NE.AND P0, PT, R21, 0x7ff00000, PT ;  /* 0x7ff000001500780c */ /* 0x000fe40003f05270 */
[----:B------:R-:W-:Y:S02]  /*20f0*/  LOP3.LUT R13, R11, 0x80000000, R7, 0x48, !PT ;  /* 0x800000000b0d7812 */ /* 0x000fe400078e4807 */
[----:B------:R-:W-:-:S13]  /*2100*/  ISETP.EQ.OR P0, PT, R20, RZ, !P0 ;  /* 0x000000ff1400720c */ /* 0x000fda0004702670 */
[----:B------:R-:W-:Y:S02]  /*2110*/  @P0 LOP3.LUT R2, R13, 0x7ff00000, RZ, 0xfc, !PT ;  /* 0x7ff000000d020812 */ /* 0x000fe400078efcff */
[----:B------:R-:W-:Y:S01]  /*2120*/  @!P0 MOV R12, RZ ;  /* 0x000000ff000c8202 */ /* 0x000fe20000000f00 */
[----:B------:R-:W-:Y:S01]  /*2130*/  @P0 IMAD.MOV.U32 R12, RZ, RZ, RZ ;  /* 0x000000ffff0c0224 */ /* 0x000fe200078e00ff */
[----:B------:R-:W-:Y:S01]  /*2140*/  @P0 MOV R13, R2 ;  /* 0x00000002000d0202 */ /* 0x000fe20000000f00 */
[----:B------:R-:W-:Y:S06]  /*2150*/  BRA `(.L_x_98) ;  /* 0x0000000000147947 */ /* 0x000fec0003800000 */
.L_x_100:
[----:B------:R-:W-:Y:S01]  /*2160*/  LOP3.LUT R13, R7, 0x80000, RZ, 0xfc, !PT ;  /* 0x00080000070d7812 */ /* 0x000fe200078efcff */
[----:B------:R-:W-:Y:S01]  /*2170*/  IMAD.MOV.U32 R12, RZ, RZ, R6 ;  /* 0x000000ffff0c7224 */ /* 0x000fe200078e0006 */
[----:B------:R-:W-:Y:S06]  /*2180*/  BRA `(.L_x_98) ;  /* 0x0000000000087947 */ /* 0x000fec0003800000 */
.L_x_99:
[----:B------:R-:W-:Y:S02]  /*2190*/  LOP3.LUT R13, R11, 0x80000, RZ, 0xfc, !PT ;  /* 0x000800000b0d7812 */ /* 0x000fe400078efcff */
[----:B------:R-:W-:-:S07]  /*21a0*/  MOV R12, R10 ;  /* 0x0000000a000c7202 */ /* 0x000fce0000000f00 */
.L_x_98:
[----:B------:R-:W-:Y:S05]  /*21b0*/  BSYNC.RECONVERGENT B1 ;  /* 0x0000000000017941 */ /* 0x000fea0003800200 */
.L_x_96:
[----:B------:R-:W-:Y:S02]  /*21c0*/  HFMA2 R3, -RZ, RZ, 0, 0 ;  /* 0x00000000ff037431 */ /* 0x000fe400000001ff */
[----:B------:R-:W-:-:S04]  /*21d0*/  IMAD.MOV.U32 R2, RZ, RZ, R4 ;  /* 0x000000ffff027224 */ /* 0x000fc800078e0004 */
[----:B------:R-:W-:Y:S05]  /*21e0*/  RET.REL.NODEC R2 `(_Z14BernBinomCoeffPdi) ;  /* 0xffffffdc02847950 */ /* 0x000fea0003c3ffff */
.L_x_101:
        /* <DEDUP_REMOVED lines=9> */
.L_x_104:


//--------------------- .text._Z9fillArrayPdid    --------------------------
	.section	.text._Z9fillArrayPdid,"ax",@progbits
	.align	128
        .global         _Z9fillArrayPdid
        .type           _Z9fillArrayPdid,@function
        .size           _Z9fillArrayPdid,(.L_x_107 - _Z9fillArrayPdid)
        .other          _Z9fillArrayPdid,@"STO_CUDA_ENTRY STV_DEFAULT"
_Z9fillArrayPdid:
.text._Z9fillArrayPdid:
[----:B------:R-:W-:Y:S01]  /*0000*/  LDC R1, c[0x0][0x37c] ;  /* 0x0000df00ff017b82 */ /* 0x000fe20000000800 */
[----:B------:R-:W0:Y:S07]  /*0010*/  S2R R7, SR_TID.X ;  /* 0x0000000000077919 */ /* 0x000e2e0000002100 */
[----:B------:R-:W0:Y:S01]  /*0020*/  S2UR UR4, SR_CTAID.X ;  /* 0x00000000000479c3 */ /* 0x000e220000002500 */
[----:B------:R-:W1:Y:S07]  /*0030*/  LDCU UR5, c[0x0][0x388] ;  /* 0x00007100ff0577ac */ /* 0x000e6e0008000800 */
[----:B------:R-:W0:Y:S02]  /*0040*/  LDC R0, c[0x0][0x360] ;  /* 0x0000d800ff007b82 */ /* 0x000e240000000800 */
[----:B0-----:R-:W-:-:S05]  /*0050*/  IMAD R7, R0, UR4, R7 ;  /* 0x0000000400077c24 */ /* 0x001fca000f8e0207 */
[----:B-1----:R-:W-:-:S13]  /*0060*/  ISETP.GE.AND P0, PT, R7, UR5, PT ;  /* 0x0000000507007c0c */ /* 0x002fda000bf06270 */
[----:B------:R-:W-:Y:S05]  /*0070*/  @P0 EXIT ;  /* 0x000000000000094d */ /* 0x000fea0003800000 */
[----:B------:R-:W0:Y:S01]  /*0080*/  LDC.64 R2, c[0x0][0x380] ;  /* 0x0000e000ff027b82 */ /* 0x000e220000000a00 */
[----:B------:R-:W1:Y:S07]  /*0090*/  LDCU.64 UR4, c[0x0][0x358] ;  /* 0x00006b00ff0477ac */ /* 0x000e6e0008000a00 */
[----:B------:R-:W1:Y:S01]  /*00a0*/  LDC.64 R4, c[0x0][0x390] ;  /* 0x0000e400ff047b82 */ /* 0x000e620000000a00 */
[----:B0-----:R-:W-:-:S05]  /*00b0*/  IMAD.WIDE R2, R7, 0x8, R2 ;  /* 0x0000000807027825 */ /* 0x001fca00078e0202 */
[----:B-1----:R-:W-:Y:S01]  /*00c0*/  STG.E.64 desc[UR4][R2.64], R4 ;  /* 0x0000000402007986 */ /* 0x002fe2000c101b04 */
[----:B------:R-:W-:Y:S05]  /*00d0*/  EXIT ;  /* 0x000000000000794d */ /* 0x000fea0003800000 */
.L_x_102:
        /* <DEDUP_REMOVED lines=10> */
.L_x_107:


//--------------------- .nv.shared.reserved.0     --------------------------
	.section	.nv.shared.reserved.0,"aw",@nobits
	.weak		__nv_reservedSMEM_offset_0_alias
	.size		__nv_reservedSMEM_offset_0_alias, 0, 64
	.other		__nv_reservedSMEM_offset_0_alias,@"STO_CUDA_RESERVED_SHARED STV_DEFAULT"
__nv_reservedSMEM_offset_0_alias:
	.zero		0
	.zero		64


//--------------------- .nv.constant0._Z11ass_A_exactddPiS_PdiS_S0_S0_ --------------------------
	.section	.nv.constant0._Z11ass_A_exactddPiS_PdiS_S0_S0_,"a",@progbits
	.sectionflags	@""
	.align	4
.nv.constant0._Z11ass_A_exactddPiS_PdiS_S0_S0_:
	.zero		968


//--------------------- .nv.constant0._Z14BernBinomCoeffPdi --------------------------
	.section	.nv.constant0._Z14BernBinomCoeffPdi,"a",@progbits
	.sectionflags	@""
	.align	4
.nv.constant0._Z14BernBinomCoeffPdi:
	.zero		908


//--------------------- .nv.constant0._Z9fillArrayPdid --------------------------
	.section	.nv.constant0._Z9fillArrayPdid,"a",@progbits
	.sectionflags	@""
	.align	4
.nv.constant0._Z9fillArrayPdid:
	.zero		920


//--------------------- SYMBOLS --------------------------

	.type		.nv.reservedSmem.offset0,@object
	.size		.nv.reservedSmem.offset0,0x4
	.type		malloc,@function
	.type		free,@function
